// auto-generated by cutlass_sweep.gemm — config: {"arch": "sm_100", "cluster_m": 2, "cluster_n": 1, "dtype": "int8", "dtype_b": "int8", "layout": "nt", "stages": 0, "tile_k": 64, "tile_m": 128, "tile_n": 128}
#include "cutlass/cutlass.h"
#include "cutlass/gemm/collective/collective_builder.hpp"
#include "cutlass/gemm/device/gemm_universal_adapter.h"
#include "cutlass/gemm/kernel/gemm_universal.hpp"
#include "cutlass/epilogue/collective/collective_builder.hpp"

using ElemA = int8_t;
using ElemB = int8_t;
using ElemCD = int8_t;
using Acc  = int32_t;
using TileShape    = cute::Shape<cute::_128, cute::_128, cute::_64>;
using ClusterShape = cute::Shape<cute::_2, cute::_1, cute::_1>;

using CollectiveEpilogue = typename cutlass::epilogue::collective::CollectiveBuilder<
    cutlass::arch::Sm100, cutlass::arch::OpClassTensorOp,
    TileShape, ClusterShape,
    cutlass::epilogue::collective::EpilogueTileAuto,
    Acc, Acc,
    ElemCD, cutlass::layout::RowMajor, 128 / cutlass::sizeof_bits<ElemCD>::value,
    ElemCD, cutlass::layout::RowMajor, 128 / cutlass::sizeof_bits<ElemCD>::value,
    cutlass::epilogue::collective::EpilogueScheduleAuto
  >::CollectiveOp;

using CollectiveMainloop = typename cutlass::gemm::collective::CollectiveBuilder<
    cutlass::arch::Sm100, cutlass::arch::OpClassTensorOp,
    ElemA, cutlass::layout::RowMajor, 128 / cutlass::sizeof_bits<ElemA>::value,
    ElemB, cutlass::layout::ColumnMajor, 128 / cutlass::sizeof_bits<ElemB>::value,
    Acc,
    TileShape, ClusterShape,
    cutlass::gemm::collective::StageCountAutoCarveout<static_cast<int>(sizeof(typename CollectiveEpilogue::SharedStorage))>,
    cutlass::gemm::collective::KernelScheduleAuto
  >::CollectiveOp;

using GemmKernel = cutlass::gemm::kernel::GemmUniversal<
    cute::Shape<int,int,int,int>,
    CollectiveMainloop,
    CollectiveEpilogue
>;
using Gemm = cutlass::gemm::device::GemmUniversalAdapter<GemmKernel>;

// Force the device kernel symbol into the cubin without needing a host main.
auto* _anchor = &cutlass::device_kernel<GemmKernel>;


// ===== COMPILED SASS (sm_100a) =====

	.target	sm_100a

	.elftype	@"ET_EXEC"


//--------------------- .note.nv.tkinfo           --------------------------
	.section	.note.nv.tkinfo,"",@"SHT_NOTE"
	.sectionflags	@"SHF_NOTE_NV_TKINFO"
	.tkinfo
        /*0018*/ 	.word	0x00000002
        /*0030*/ 	.string	""
        /*0030*/ 	.string	"ptxas"
        /*0030*/ 	.string	"Cuda compilation tools, release 13.0, V13.0.88"
        /*0030*/ 	.string	"Build cuda_13.0.r13.0/compiler.36424714_0"
        /*0030*/ 	.string	"-arch sm_100a -m 64 "



//--------------------- .note.nv.cuinfo           --------------------------
	.section	.note.nv.cuinfo,"",@"SHT_NOTE"
	.sectionflags	@"SHF_NOTE_NV_CUINFO"
        /*0018*/ 	.short	0x0002
        /*001a*/ 	.short	0x0064
        /*001c*/ 	.short	0x0082
	.zero		2


//--------------------- .nv.info                  --------------------------
	.section	.nv.info,"",@"SHT_CUDA_INFO"
	.align	4


	//----- nvinfo : EIATTR_REGCOUNT
	.align		4
        /*0000*/ 	.byte	0x04, 0x2f
        /*0002*/ 	.short	(.L_19 - .L_18)
	.align		4
.L_18:
        /*0004*/ 	.word	index@(_ZN7cutlass13device_kernelINS_4gemm6kernel13GemmUniversalIN4cute5tupleIJiiiiEEENS1_10collective13CollectiveMmaINS1_35MainloopSm100TmaUmmaWarpSpecializedILi26ELi2ELi4ENS5_IJNS4_1CILi2EEENSA_ILi1EEESC_EEEEENS5_IJNSA_ILi128EEESF_NSA_ILi64EEEEEEaNS5_IJlSC_lEEEaSI_NS4_8TiledMMAINS4_8MMA_AtomIJNS4_21SM100_MMA_S8_2x1SM_SSIaaiLi128ELi128ELNS4_4UMMA5MajorE0ELSN_0ELNSM_8SaturateE0EEEEEENS4_6LayoutINS5_IJSC_SC_SC_EEENS5_IJNSA_ILi0EEEST_ST_EEEEENS5_IJNS4_10UnderscoreESW_SW_EEEEENS4_18SM100_TMA_2SM_LOADENS4_14ComposedLayoutINS4_7SwizzleILi2ELi4ELi3EEENS4_18smem_ptr_flag_bitsILi8EEENSR_INS5_IJNSA_ILi8EEESG_EEENS5_IJSG_SC_EEEEEEEvNS4_8identityESZ_S19_vS1A_EENS_8epilogue10collective18CollectiveEpilogueINS1C_23Sm100TmaWarpSpecializedILi2ELi2ELi32ELb0ELb0EEEJNS5_IJSG_SF_SG_EEENS5_IJNSR_ISG_SC_EENSR_INS5_IJNSA_ILi32EEESB_EEENS5_IJSC_SG_EEEEEEEEaSI_aSI_NS1C_6fusion15FusionCallbacksIS1G_NS1O_17LinearCombinationIaiaiLNS_15FloatRoundStyleE2EEES1H_S1N_JEEENS4_5SM1004TMEM4LOAD26SM100_TMEM_LOAD_32dp32b32xENS4_13SM90_TMA_LOADENS10_INS11_ILi1ELi4ELi3EEES14_NSR_INS5_IJS15_S1J_EEENS5_IJS1J_SC_EEEEEEENS4_39AutoVectorizingCopyWithAssumedAlignmentILi128EEENS4_14SM90_TMA_STOREES23_S25_S25_EEEvvEEEEvNT_6ParamsE)
        /*0008*/ 	.word	0x0000007a


	//----- nvinfo : EIATTR_FRAME_SIZE
	.align		4
.L_19:
        /*000c*/ 	.byte	0x04, 0x11
        /*000e*/ 	.short	(.L_21 - .L_20)
	.align		4
.L_20:
        /*0010*/ 	.word	index@($__internal_2_$__cuda_sm10x_tcgen05_guardrail_trap_unallocated_columns_being_dealloced)
        /*0014*/ 	.word	0x00000000


	//----- nvinfo : EIATTR_FRAME_SIZE
	.align		4
.L_21:
        /*0018*/ 	.byte	0x04, 0x11
        /*001a*/ 	.short	(.L_23 - .L_22)
	.align		4
.L_22:
        /*001c*/ 	.word	index@($__internal_1_$__cuda_sm10x_tcgen05_guardrail_trap_phase_invalid_during_alloc)
        /*0020*/ 	.word	0x00000000


	//----- nvinfo : EIATTR_FRAME_SIZE
	.align		4
.L_23:
        /*0024*/ 	.byte	0x04, 0x11
        /*0026*/ 	.short	(.L_25 - .L_24)
	.align		4
.L_24:
        /*0028*/ 	.word	index@($__internal_0_$__cuda_sm10x_tcgen05_guardrail_trap_col_being_dealloced_not_returned_by_alloc)
        /*002c*/ 	.word	0x00000000


	//----- nvinfo : EIATTR_FRAME_SIZE
	.align		4
.L_25:
        /*0030*/ 	.byte	0x04, 0x11
        /*0032*/ 	.short	(.L_27 - .L_26)
	.align		4
.L_26:
        /*0034*/ 	.word	index@(_ZN7cutlass13device_kernelINS_4gemm6kernel13GemmUniversalIN4cute5tupleIJiiiiEEENS1_10collective13CollectiveMmaINS1_35MainloopSm100TmaUmmaWarpSpecializedILi26ELi2ELi4ENS5_IJNS4_1CILi2EEENSA_ILi1EEESC_EEEEENS5_IJNSA_ILi128EEESF_NSA_ILi64EEEEEEaNS5_IJlSC_lEEEaSI_NS4_8TiledMMAINS4_8MMA_AtomIJNS4_21SM100_MMA_S8_2x1SM_SSIaaiLi128ELi128ELNS4_4UMMA5MajorE0ELSN_0ELNSM_8SaturateE0EEEEEENS4_6LayoutINS5_IJSC_SC_SC_EEENS5_IJNSA_ILi0EEEST_ST_EEEEENS5_IJNS4_10UnderscoreESW_SW_EEEEENS4_18SM100_TMA_2SM_LOADENS4_14ComposedLayoutINS4_7SwizzleILi2ELi4ELi3EEENS4_18smem_ptr_flag_bitsILi8EEENSR_INS5_IJNSA_ILi8EEESG_EEENS5_IJSG_SC_EEEEEEEvNS4_8identityESZ_S19_vS1A_EENS_8epilogue10collective18CollectiveEpilogueINS1C_23Sm100TmaWarpSpecializedILi2ELi2ELi32ELb0ELb0EEEJNS5_IJSG_SF_SG_EEENS5_IJNSR_ISG_SC_EENSR_INS5_IJNSA_ILi32EEESB_EEENS5_IJSC_SG_EEEEEEEEaSI_aSI_NS1C_6fusion15FusionCallbacksIS1G_NS1O_17LinearCombinationIaiaiLNS_15FloatRoundStyleE2EEES1H_S1N_JEEENS4_5SM1004TMEM4LOAD26SM100_TMEM_LOAD_32dp32b32xENS4_13SM90_TMA_LOADENS10_INS11_ILi1ELi4ELi3EEES14_NSR_INS5_IJS15_S1J_EEENS5_IJS1J_SC_EEEEEEENS4_39AutoVectorizingCopyWithAssumedAlignmentILi128EEENS4_14SM90_TMA_STOREES23_S25_S25_EEEvvEEEEvNT_6ParamsE)
        /*0038*/ 	.word	0x00000000


	//----- nvinfo : EIATTR_MIN_STACK_SIZE
	.align		4
.L_27:
        /*003c*/ 	.byte	0x04, 0x12
        /*003e*/ 	.short	(.L_29 - .L_28)
	.align		4
.L_28:
        /*0040*/ 	.word	index@(_ZN7cutlass13device_kernelINS_4gemm6kernel13GemmUniversalIN4cute5tupleIJiiiiEEENS1_10collective13CollectiveMmaINS1_35MainloopSm100TmaUmmaWarpSpecializedILi26ELi2ELi4ENS5_IJNS4_1CILi2EEENSA_ILi1EEESC_EEEEENS5_IJNSA_ILi128EEESF_NSA_ILi64EEEEEEaNS5_IJlSC_lEEEaSI_NS4_8TiledMMAINS4_8MMA_AtomIJNS4_21SM100_MMA_S8_2x1SM_SSIaaiLi128ELi128ELNS4_4UMMA5MajorE0ELSN_0ELNSM_8SaturateE0EEEEEENS4_6LayoutINS5_IJSC_SC_SC_EEENS5_IJNSA_ILi0EEEST_ST_EEEEENS5_IJNS4_10UnderscoreESW_SW_EEEEENS4_18SM100_TMA_2SM_LOADENS4_14ComposedLayoutINS4_7SwizzleILi2ELi4ELi3EEENS4_18smem_ptr_flag_bitsILi8EEENSR_INS5_IJNSA_ILi8EEESG_EEENS5_IJSG_SC_EEEEEEEvNS4_8identityESZ_S19_vS1A_EENS_8epilogue10collective18CollectiveEpilogueINS1C_23Sm100TmaWarpSpecializedILi2ELi2ELi32ELb0ELb0EEEJNS5_IJSG_SF_SG_EEENS5_IJNSR_ISG_SC_EENSR_INS5_IJNSA_ILi32EEESB_EEENS5_IJSC_SG_EEEEEEEEaSI_aSI_NS1C_6fusion15FusionCallbacksIS1G_NS1O_17LinearCombinationIaiaiLNS_15FloatRoundStyleE2EEES1H_S1N_JEEENS4_5SM1004TMEM4LOAD26SM100_TMEM_LOAD_32dp32b32xENS4_13SM90_TMA_LOADENS10_INS11_ILi1ELi4ELi3EEES14_NSR_INS5_IJS15_S1J_EEENS5_IJS1J_SC_EEEEEEENS4_39AutoVectorizingCopyWithAssumedAlignmentILi128EEENS4_14SM90_TMA_STOREES23_S25_S25_EEEvvEEEEvNT_6ParamsE)
        /*0044*/ 	.word	0x00000000
.L_29:


//--------------------- .nv.compat                --------------------------
	.section	.nv.compat,"",@"SHT_CUDA_COMPAT_INFO"
	.align	4
        /*0000*/ 	.byte	0x02, 0x09, 0x01, 0x00, 0x02, 0x02, 0x03, 0x00, 0x02, 0x05, 0x06, 0x00, 0x03, 0x07, 0x01, 0x01
        /*0010*/ 	.byte	0x02, 0x03, 0x01, 0x00, 0x02, 0x06, 0x01, 0x00, 0x04, 0x0b, 0x08, 0x00, 0x01, 0x00, 0x00, 0x00
        /*0020*/ 	.byte	0x00, 0x00, 0x00, 0x00


//--------------------- .nv.info._ZN7cutlass13device_kernelINS_4gemm6kernel13GemmUniversalIN4cute5tupleIJiiiiEEENS1_10collective13CollectiveMmaINS1_35MainloopSm100TmaUmmaWarpSpecializedILi26ELi2ELi4ENS5_IJNS4_1CILi2EEENSA_ILi1EEESC_EEEEENS5_IJNSA_ILi128EEESF_NSA_ILi64EEEEEEaNS5_IJlSC_lEEEaSI_NS4_8TiledMMAINS4_8MMA_AtomIJNS4_21SM100_MMA_S8_2x1SM_SSIaaiLi128ELi128ELNS4_4UMMA5MajorE0ELSN_0ELNSM_8SaturateE0EEEEEENS4_6LayoutINS5_IJSC_SC_SC_EEENS5_IJNSA_ILi0EEEST_ST_EEEEENS5_IJNS4_10UnderscoreESW_SW_EEEEENS4_18SM100_TMA_2SM_LOADENS4_14ComposedLayoutINS4_7SwizzleILi2ELi4ELi3EEENS4_18smem_ptr_flag_bitsILi8EEENSR_INS5_IJNSA_ILi8EEESG_EEENS5_IJSG_SC_EEEEEEEvNS4_8identityESZ_S19_vS1A_EENS_8epilogue10collective18CollectiveEpilogueINS1C_23Sm100TmaWarpSpecializedILi2ELi2ELi32ELb0ELb0EEEJNS5_IJSG_SF_SG_EEENS5_IJNSR_ISG_SC_EENSR_INS5_IJNSA_ILi32EEESB_EEENS5_IJSC_SG_EEEEEEEEaSI_aSI_NS1C_6fusion15FusionCallbacksIS1G_NS1O_17LinearCombinationIaiaiLNS_15FloatRoundStyleE2EEES1H_S1N_JEEENS4_5SM1004TMEM4LOAD26SM100_TMEM_LOAD_32dp32b32xENS4_13SM90_TMA_LOADENS10_INS11_ILi1ELi4ELi3EEES14_NSR_INS5_IJS15_S1J_EEENS5_IJS1J_SC_EEEEEEENS4_39AutoVectorizingCopyWithAssumedAlignmentILi128EEENS4_14SM90_TMA_STOREES23_S25_S25_EEEvvEEEEvNT_6ParamsE --------------------------
	.section	.nv.info._ZN7cutlass13device_kernelINS_4gemm6kernel13GemmUniversalIN4cute5tupleIJiiiiEEENS1_10collective13CollectiveMmaINS1_35MainloopSm100TmaUmmaWarpSpecializedILi26ELi2ELi4ENS5_IJNS4_1CILi2EEENSA_ILi1EEESC_EEEEENS5_IJNSA_ILi128EEESF_NSA_ILi64EEEEEEaNS5_IJlSC_lEEEaSI_NS4_8TiledMMAINS4_8MMA_AtomIJNS4_21SM100_MMA_S8_2x1SM_SSIaaiLi128ELi128ELNS4_4UMMA5MajorE0ELSN_0ELNSM_8SaturateE0EEEEEENS4_6LayoutINS5_IJSC_SC_SC_EEENS5_IJNSA_ILi0EEEST_ST_EEEEENS5_IJNS4_10UnderscoreESW_SW_EEEEENS4_18SM100_TMA_2SM_LOADENS4_14ComposedLayoutINS4_7SwizzleILi2ELi4ELi3EEENS4_18smem_ptr_flag_bitsILi8EEENSR_INS5_IJNSA_ILi8EEESG_EEENS5_IJSG_SC_EEEEEEEvNS4_8identityESZ_S19_vS1A_EENS_8epilogue10collective18CollectiveEpilogueINS1C_23Sm100TmaWarpSpecializedILi2ELi2ELi32ELb0ELb0EEEJNS5_IJSG_SF_SG_EEENS5_IJNSR_ISG_SC_EENSR_INS5_IJNSA_ILi32EEESB_EEENS5_IJSC_SG_EEEEEEEEaSI_aSI_NS1C_6fusion15FusionCallbacksIS1G_NS1O_17LinearCombinationIaiaiLNS_15FloatRoundStyleE2EEES1H_S1N_JEEENS4_5SM1004TMEM4LOAD26SM100_TMEM_LOAD_32dp32b32xENS4_13SM90_TMA_LOADENS10_INS11_ILi1ELi4ELi3EEES14_NSR_INS5_IJS15_S1J_EEENS5_IJS1J_SC_EEEEEEENS4_39AutoVectorizingCopyWithAssumedAlignmentILi128EEENS4_14SM90_TMA_STOREES23_S25_S25_EEEvvEEEEvNT_6ParamsE,"",@"SHT_CUDA_INFO"
	.sectionflags	@""
	.align	4


	//----- nvinfo : EIATTR_CUDA_API_VERSION
	.align		4
        /*0000*/ 	.byte	0x04, 0x37
        /*0002*/ 	.short	(.L_31 - .L_30)
.L_30:
        /*0004*/ 	.word	0x00000082


	//----- nvinfo : EIATTR_KPARAM_INFO
	.align		4
.L_31:
        /*0008*/ 	.byte	0x04, 0x17
        /*000a*/ 	.short	(.L_33 - .L_32)
.L_32:
        /*000c*/ 	.word	0x00000000
        /*0010*/ 	.short	0x0000
        /*0012*/ 	.short	0x0000
        /*0014*/ 	.byte	0x00, 0xf0, 0x01, 0x20


	//----- nvinfo : EIATTR_AT_ENTRY_FRAGMENTS
	.align		4
.L_33:
        /*0018*/ 	.byte	0x04, 0x4f
        /*001a*/ 	.short	(.L_35 - .L_34)


	//   ....[0]....
.L_34:
        /*001c*/ 	.word	0x00000007


	//----- nvinfo : EIATTR_RESERVED_SMEM_USED
	.align		4
.L_35:
        /*0020*/ 	.byte	0x01, 0x41
	.zero		2


	//----- nvinfo : EIATTR_SPARSE_MMA_MASK
	.align		4
        /*0024*/ 	.byte	0x03, 0x50
        /*0026*/ 	.short	0x0000


	//----- nvinfo : EIATTR_TCGEN05_2CTA_USED
	.align		4
        /*0028*/ 	.byte	0x01, 0x52
	.zero		2


	//----- nvinfo : EIATTR_MAXREG_COUNT
	.align		4
        /*002c*/ 	.byte	0x03, 0x1b
        /*002e*/ 	.short	0x00ff


	//----- nvinfo : EIATTR_NUM_BARRIERS
	.align		4
        /*0030*/ 	.byte	0x02, 0x4c
        /*0032*/ 	.byte	0x07
	.zero		1


	//----- nvinfo : EIATTR_EXTERNS
	.align		4
        /*0034*/ 	.byte	0x04, 0x0f
        /*0036*/ 	.short	(.L_37 - .L_36)


	//   ....[0]....
	.align		4
.L_36:
        /*0038*/ 	.word	index@(__assertfail)


	//----- nvinfo : EIATTR_MERCURY_ISA_VERSION
	.align		4
.L_37:
        /*003c*/ 	.byte	0x03, 0x5f
        /*003e*/ 	.short	0x0101


	//----- nvinfo : EIATTR_INT_WARP_WIDE_INSTR_OFFSETS
	.align		4
        /*0040*/ 	.byte	0x04, 0x31
        /*0042*/ 	.short	(.L_39 - .L_38)


	//   ....[0]....
.L_38:
        /*0044*/ 	.word	0x00000fc0


	//   ....[1]....
        /*0048*/ 	.word	0x00001060


	//   ....[2]....
        /*004c*/ 	.word	0x00002380


	//   ....[3]....
        /*0050*/ 	.word	0x00004de0


	//   ....[4]....
        /*0054*/ 	.word	0x00004e00


	//   ....[5]....
        /*0058*/ 	.word	0x00004e30


	//   ....[6]....
        /*005c*/ 	.word	0x00005760


	//   ....[7]....
        /*0060*/ 	.word	0x00005780


	//   ....[8]....
        /*0064*/ 	.word	0x00005880


	//   ....[9]....
        /*0068*/ 	.word	0x00005a10


	//   ....[10]....
        /*006c*/ 	.word	0x00005a20


	//   ....[11]....
        /*0070*/ 	.word	0x00005bb0


	//----- nvinfo : EIATTR_COOP_GROUP_MASK_REGIDS
	.align		4
.L_39:
        /*0074*/ 	.byte	0x04, 0x29
        /*0076*/ 	.short	(.L_41 - .L_40)


	//   ....[0]....
.L_40:
        /*0078*/ 	.word	0xffffffff


	//   ....[1]....
        /*007c*/ 	.word	0xffffffff


	//   ....[2]....
        /*0080*/ 	.word	0xffffffff


	//   ....[3]....
        /*0084*/ 	.word	0xffffffff


	//   ....[4]....
        /*0088*/ 	.word	0xffffffff


	//   ....[5]....
        /*008c*/ 	.word	0xffffffff


	//   ....[6]....
        /*0090*/ 	.word	0xffffffff


	//   ....[7]....
        /*0094*/ 	.word	0xffffffff


	//   ....[8]....
        /*0098*/ 	.word	0xffffffff


	//   ....[9]....
        /*009c*/ 	.word	0xffffffff


	//   ....[10]....
        /*00a0*/ 	.word	0xffffffff


	//   ....[11]....
        /*00a4*/ 	.word	0xffffffff


	//   ....[12]....
        /*00a8*/ 	.word	0xffffffff


	//   ....[13]....
        /*00ac*/ 	.word	0xffffffff


	//----- nvinfo : EIATTR_COOP_GROUP_INSTR_OFFSETS
	.align		4
.L_41:
        /*00b0*/ 	.byte	0x04, 0x28
        /*00b2*/ 	.short	(.L_43 - .L_42)


	//   ....[0]....
.L_42:
        /*00b4*/ 	.word	0x000000c0


	//   ....[1]....
        /*00b8*/ 	.word	0x00000500


	//   ....[2]....
        /*00bc*/ 	.word	0x00000970


	//   ....[3]....
        /*00c0*/ 	.word	0x00000ac0


	//   ....[4]....
        /*00c4*/ 	.word	0x00000bb0


	//   ....[5]....
        /*00c8*/ 	.word	0x00000d10


	//   ....[6]....
        /*00cc*/ 	.word	0x00000ea0


	//   ....[7]....
        /*00d0*/ 	.word	0x000010e0


	//   ....[8]....
        /*00d4*/ 	.word	0x00002260


	//   ....[9]....
        /*00d8*/ 	.word	0x00003ca0


	//   ....[10]....
        /*00dc*/ 	.word	0x00004170


	//   ....[11]....
        /*00e0*/ 	.word	0x000041a0


	//   ....[12]....
        /*00e4*/ 	.word	0x00004ce0


	//   ....[13]....
        /*00e8*/ 	.word	0x00004ef0


	//----- nvinfo : EIATTR_VRC_CTA_INIT_COUNT
	.align		4
.L_43:
        /*00ec*/ 	.byte	0x02, 0x4a
        /*00ee*/ 	.byte	0x80
	.zero		1


	//----- nvinfo : EIATTR_SYSCALL_OFFSETS
	.align		4
        /*00f0*/ 	.byte	0x04, 0x46
        /*00f2*/ 	.short	(.L_45 - .L_44)


	//   ....[0]....
.L_44:
        /*00f4*/ 	.word	0x00006610


	//   ....[1]....
        /*00f8*/ 	.word	0x00006750


	//   ....[2]....
        /*00fc*/ 	.word	0x00006f30


	//   ....[3]....
        /*0100*/ 	.word	0x00007d30


	//----- nvinfo : EIATTR_MBARRIER_INSTR_OFFSETS
	.align		4
.L_45:
        /*0104*/ 	.byte	0x04, 0x39
        /*0106*/ 	.short	(.L_47 - .L_46)


	//   ....[0]....
.L_46:
        /*0108*/ 	.word	0x00000610
        /*010c*/ 	.word	0x000000ff
        /*0110*/ 	.word	0x00000000
        /*0114*/ 	.short	0x0100
        /*0116*/ 	.byte	0x08
	.zero		1


	//   ....[1]....
        /*0118*/ 	.word	0x00000620
        /*011c*/ 	.word	0x000000ff
        /*0120*/ 	.word	0x000000d0
        /*0124*/ 	.short	0x0100
        /*0126*/ 	.byte	0x08
	.zero		1


	//   ....[2]....
        /*0128*/ 	.word	0x00000630
        /*012c*/ 	.word	0x000000ff
        /*0130*/ 	.word	0x00000008
        /*0134*/ 	.short	0x0100
        /*0136*/ 	.byte	0x08
	.zero		1


	//   ....[3]....
        /*0138*/ 	.word	0x00000640
        /*013c*/ 	.word	0x000000ff
        /*0140*/ 	.word	0x000000d8
        /*0144*/ 	.short	0x0100
        /*0146*/ 	.byte	0x08
	.zero		1


	//   ....[4]....
        /*0148*/ 	.word	0x00000650
        /*014c*/ 	.word	0x000000ff
        /*0150*/ 	.word	0x00000010
        /*0154*/ 	.short	0x0100
        /*0156*/ 	.byte	0x08
	.zero		1


	//   ....[5]....
        /*0158*/ 	.word	0x00000660
        /*015c*/ 	.word	0x000000ff
        /*0160*/ 	.word	0x000000e0
        /*0164*/ 	.short	0x0100
        /*0166*/ 	.byte	0x08
	.zero		1


	//   ....[6]....
        /*0168*/ 	.word	0x00000670
        /*016c*/ 	.word	0x000000ff
        /*0170*/ 	.word	0x00000018
        /*0174*/ 	.short	0x0100
        /*0176*/ 	.byte	0x08
	.zero		1


	//   ....[7]....
        /*0178*/ 	.word	0x00000680
        /*017c*/ 	.word	0x000000ff
        /*0180*/ 	.word	0x000000e8
        /*0184*/ 	.short	0x0100
        /*0186*/ 	.byte	0x08
	.zero		1


	//   ....[8]....
        /*0188*/ 	.word	0x00000690
        /*018c*/ 	.word	0x000000ff
        /*0190*/ 	.word	0x00000020
        /*0194*/ 	.short	0x0100
        /*0196*/ 	.byte	0x08
	.zero		1


	//   ....[9]....
        /*0198*/ 	.word	0x000006a0
        /*019c*/ 	.word	0x000000ff
        /*01a0*/ 	.word	0x000000f0
        /*01a4*/ 	.short	0x0100
        /*01a6*/ 	.byte	0x08
	.zero		1


	//   ....[10]....
        /*01a8*/ 	.word	0x000006b0
        /*01ac*/ 	.word	0x000000ff
        /*01b0*/ 	.word	0x00000028
        /*01b4*/ 	.short	0x0100
        /*01b6*/ 	.byte	0x08
	.zero		1


	//   ....[11]....
        /*01b8*/ 	.word	0x000006c0
        /*01bc*/ 	.word	0x000000ff
        /*01c0*/ 	.word	0x000000f8
        /*01c4*/ 	.short	0x0100
        /*01c6*/ 	.byte	0x08
	.zero		1


	//   ....[12]....
        /*01c8*/ 	.word	0x000006d0
        /*01cc*/ 	.word	0x000000ff
        /*01d0*/ 	.word	0x00000030
        /*01d4*/ 	.short	0x0100
        /*01d6*/ 	.byte	0x08
	.zero		1


	//   ....[13]....
        /*01d8*/ 	.word	0x000006e0
        /*01dc*/ 	.word	0x000000ff
        /*01e0*/ 	.word	0x00000100
        /*01e4*/ 	.short	0x0100
        /*01e6*/ 	.byte	0x08
	.zero		1


	//   ....[14]....
        /*01e8*/ 	.word	0x000006f0
        /*01ec*/ 	.word	0x000000ff
        /*01f0*/ 	.word	0x00000038
        /*01f4*/ 	.short	0x0100
        /*01f6*/ 	.byte	0x08
	.zero		1


	//   ....[15]....
        /*01f8*/ 	.word	0x00000700
        /*01fc*/ 	.word	0x000000ff
        /*0200*/ 	.word	0x00000108
        /*0204*/ 	.short	0x0100
        /*0206*/ 	.byte	0x08
	.zero		1


	//   ....[16]....
        /*0208*/ 	.word	0x00000710
        /*020c*/ 	.word	0x000000ff
        /*0210*/ 	.word	0x00000040
        /*0214*/ 	.short	0x0100
        /*0216*/ 	.byte	0x08
	.zero		1


	//   ....[17]....
        /*0218*/ 	.word	0x00000720
        /*021c*/ 	.word	0x000000ff
        /*0220*/ 	.word	0x00000110
        /*0224*/ 	.short	0x0100
        /*0226*/ 	.byte	0x08
	.zero		1


	//   ....[18]....
        /*0228*/ 	.word	0x00000730
        /*022c*/ 	.word	0x000000ff
        /*0230*/ 	.word	0x00000048
        /*0234*/ 	.short	0x0100
        /*0236*/ 	.byte	0x08
	.zero		1


	//   ....[19]....
        /*0238*/ 	.word	0x00000740
        /*023c*/ 	.word	0x000000ff
        /*0240*/ 	.word	0x00000118
        /*0244*/ 	.short	0x0100
        /*0246*/ 	.byte	0x08
	.zero		1


	//   ....[20]....
        /*0248*/ 	.word	0x00000750
        /*024c*/ 	.word	0x000000ff
        /*0250*/ 	.word	0x00000050
        /*0254*/ 	.short	0x0100
        /*0256*/ 	.byte	0x08
	.zero		1


	//   ....[21]....
        /*0258*/ 	.word	0x00000760
        /*025c*/ 	.word	0x000000ff
        /*0260*/ 	.word	0x00000120
        /*0264*/ 	.short	0x0100
        /*0266*/ 	.byte	0x08
	.zero		1


	//   ....[22]....
        /*0268*/ 	.word	0x00000770
        /*026c*/ 	.word	0x000000ff
        /*0270*/ 	.word	0x00000058
        /*0274*/ 	.short	0x0100
        /*0276*/ 	.byte	0x08
	.zero		1


	//   ....[23]....
        /*0278*/ 	.word	0x00000780
        /*027c*/ 	.word	0x000000ff
        /*0280*/ 	.word	0x00000128
        /*0284*/ 	.short	0x0100
        /*0286*/ 	.byte	0x08
	.zero		1


	//   ....[24]....
        /*0288*/ 	.word	0x00000790
        /*028c*/ 	.word	0x000000ff
        /*0290*/ 	.word	0x00000060
        /*0294*/ 	.short	0x0100
        /*0296*/ 	.byte	0x08
	.zero		1


	//   ....[25]....
        /*0298*/ 	.word	0x000007a0
        /*029c*/ 	.word	0x000000ff
        /*02a0*/ 	.word	0x00000130
        /*02a4*/ 	.short	0x0100
        /*02a6*/ 	.byte	0x08
	.zero		1


	//   ....[26]....
        /*02a8*/ 	.word	0x000007b0
        /*02ac*/ 	.word	0x000000ff
        /*02b0*/ 	.word	0x00000068
        /*02b4*/ 	.short	0x0100
        /*02b6*/ 	.byte	0x08
	.zero		1


	//   ....[27]....
        /*02b8*/ 	.word	0x000007c0
        /*02bc*/ 	.word	0x000000ff
        /*02c0*/ 	.word	0x00000138
        /*02c4*/ 	.short	0x0100
        /*02c6*/ 	.byte	0x08
	.zero		1


	//   ....[28]....
        /*02c8*/ 	.word	0x000007d0
        /*02cc*/ 	.word	0x000000ff
        /*02d0*/ 	.word	0x00000070
        /*02d4*/ 	.short	0x0100
        /*02d6*/ 	.byte	0x08
	.zero		1


	//   ....[29]....
        /*02d8*/ 	.word	0x000007e0
        /*02dc*/ 	.word	0x000000ff
        /*02e0*/ 	.word	0x00000140
        /*02e4*/ 	.short	0x0100
        /*02e6*/ 	.byte	0x08
	.zero		1


	//   ....[30]....
        /*02e8*/ 	.word	0x000007f0
        /*02ec*/ 	.word	0x000000ff
        /*02f0*/ 	.word	0x00000078
        /*02f4*/ 	.short	0x0100
        /*02f6*/ 	.byte	0x08
	.zero		1


	//   ....[31]....
        /*02f8*/ 	.word	0x00000800
        /*02fc*/ 	.word	0x000000ff
        /*0300*/ 	.word	0x00000148
        /*0304*/ 	.short	0x0100
        /*0306*/ 	.byte	0x08
	.zero		1


	//   ....[32]....
        /*0308*/ 	.word	0x00000810
        /*030c*/ 	.word	0x000000ff
        /*0310*/ 	.word	0x00000080
        /*0314*/ 	.short	0x0100
        /*0316*/ 	.byte	0x08
	.zero		1


	//   ....[33]....
        /*0318*/ 	.word	0x00000820
        /*031c*/ 	.word	0x000000ff
        /*0320*/ 	.word	0x00000150
        /*0324*/ 	.short	0x0100
        /*0326*/ 	.byte	0x08
	.zero		1


	//   ....[34]....
        /*0328*/ 	.word	0x00000830
        /*032c*/ 	.word	0x000000ff
        /*0330*/ 	.word	0x00000088
        /*0334*/ 	.short	0x0100
        /*0336*/ 	.byte	0x08
	.zero		1


	//   ....[35]....
        /*0338*/ 	.word	0x00000840
        /*033c*/ 	.word	0x000000ff
        /*0340*/ 	.word	0x00000158
        /*0344*/ 	.short	0x0100
        /*0346*/ 	.byte	0x08
	.zero		1


	//   ....[36]....
        /*0348*/ 	.word	0x00000850
        /*034c*/ 	.word	0x000000ff
        /*0350*/ 	.word	0x00000090
        /*0354*/ 	.short	0x0100
        /*0356*/ 	.byte	0x08
	.zero		1


	//   ....[37]....
        /*0358*/ 	.word	0x00000860
        /*035c*/ 	.word	0x000000ff
        /*0360*/ 	.word	0x00000160
        /*0364*/ 	.short	0x0100
        /*0366*/ 	.byte	0x08
	.zero		1


	//   ....[38]....
        /*0368*/ 	.word	0x00000870
        /*036c*/ 	.word	0x000000ff
        /*0370*/ 	.word	0x00000098
        /*0374*/ 	.short	0x0100
        /*0376*/ 	.byte	0x08
	.zero		1


	//   ....[39]....
        /*0378*/ 	.word	0x00000880
        /*037c*/ 	.word	0x000000ff
        /*0380*/ 	.word	0x00000168
        /*0384*/ 	.short	0x0100
        /*0386*/ 	.byte	0x08
	.zero		1


	//   ....[40]....
        /*0388*/ 	.word	0x00000890
        /*038c*/ 	.word	0x000000ff
        /*0390*/ 	.word	0x000000a0
        /*0394*/ 	.short	0x0100
        /*0396*/ 	.byte	0x08
	.zero		1


	//   ....[41]....
        /*0398*/ 	.word	0x000008a0
        /*039c*/ 	.word	0x000000ff
        /*03a0*/ 	.word	0x00000170
        /*03a4*/ 	.short	0x0100
        /*03a6*/ 	.byte	0x08
	.zero		1


	//   ....[42]....
        /*03a8*/ 	.word	0x000008b0
        /*03ac*/ 	.word	0x000000ff
        /*03b0*/ 	.word	0x000000a8
        /*03b4*/ 	.short	0x0100
        /*03b6*/ 	.byte	0x08
	.zero		1


	//   ....[43]....
        /*03b8*/ 	.word	0x000008c0
        /*03bc*/ 	.word	0x000000ff
        /*03c0*/ 	.word	0x00000178
        /*03c4*/ 	.short	0x0100
        /*03c6*/ 	.byte	0x08
	.zero		1


	//   ....[44]....
        /*03c8*/ 	.word	0x000008d0
        /*03cc*/ 	.word	0x000000ff
        /*03d0*/ 	.word	0x000000b0
        /*03d4*/ 	.short	0x0100
        /*03d6*/ 	.byte	0x08
	.zero		1


	//   ....[45]....
        /*03d8*/ 	.word	0x000008e0
        /*03dc*/ 	.word	0x000000ff
        /*03e0*/ 	.word	0x00000180
        /*03e4*/ 	.short	0x0100
        /*03e6*/ 	.byte	0x08
	.zero		1


	//   ....[46]....
        /*03e8*/ 	.word	0x000008f0
        /*03ec*/ 	.word	0x000000ff
        /*03f0*/ 	.word	0x000000b8
        /*03f4*/ 	.short	0x0100
        /*03f6*/ 	.byte	0x08
	.zero		1


	//   ....[47]....
        /*03f8*/ 	.word	0x00000900
        /*03fc*/ 	.word	0x000000ff
        /*0400*/ 	.word	0x00000188
        /*0404*/ 	.short	0x0100
        /*0406*/ 	.byte	0x08
	.zero		1


	//   ....[48]....
        /*0408*/ 	.word	0x00000910
        /*040c*/ 	.word	0x000000ff
        /*0410*/ 	.word	0x000000c0
        /*0414*/ 	.short	0x0100
        /*0416*/ 	.byte	0x08
	.zero		1


	//   ....[49]....
        /*0418*/ 	.word	0x00000920
        /*041c*/ 	.word	0x000000ff
        /*0420*/ 	.word	0x00000190
        /*0424*/ 	.short	0x0100
        /*0426*/ 	.byte	0x08
	.zero		1


	//   ....[50]....
        /*0428*/ 	.word	0x00000930
        /*042c*/ 	.word	0x000000ff
        /*0430*/ 	.word	0x000000c8
        /*0434*/ 	.short	0x0100
        /*0436*/ 	.byte	0x08
	.zero		1


	//   ....[51]....
        /*0438*/ 	.word	0x00000940
        /*043c*/ 	.word	0x000000ff
        /*0440*/ 	.word	0x00000198
        /*0444*/ 	.short	0x0100
        /*0446*/ 	.byte	0x08
	.zero		1


	//   ....[52]....
        /*0448*/ 	.word	0x00000a70
        /*044c*/ 	.word	0x000000ff
        /*0450*/ 	.word	0x000001a0
        /*0454*/ 	.short	0x0100
        /*0456*/ 	.byte	0x09
	.zero		1


	//   ....[53]....
        /*0458*/ 	.word	0x00000a80
        /*045c*/ 	.word	0x000000ff
        /*0460*/ 	.word	0x000001b0
        /*0464*/ 	.short	0x0100
        /*0466*/ 	.byte	0x09
	.zero		1


	//   ....[54]....
        /*0468*/ 	.word	0x00000a90
        /*046c*/ 	.word	0x000000ff
        /*0470*/ 	.word	0x000001a8
        /*0474*/ 	.short	0x0100
        /*0476*/ 	.byte	0x09
	.zero		1


	//   ....[55]....
        /*0478*/ 	.word	0x00000aa0
        /*047c*/ 	.word	0x000000ff
        /*0480*/ 	.word	0x000001b8
        /*0484*/ 	.short	0x0100
        /*0486*/ 	.byte	0x09
	.zero		1


	//   ....[56]....
        /*0488*/ 	.word	0x00000b80
        /*048c*/ 	.word	0x000000ff
        /*0490*/ 	.word	0x000001c0
        /*0494*/ 	.short	0x0100
        /*0496*/ 	.byte	0x08
	.zero		1


	//   ....[57]....
        /*0498*/ 	.word	0x00000b90
        /*049c*/ 	.word	0x000000ff
        /*04a0*/ 	.word	0x000001c8
        /*04a4*/ 	.short	0x0100
        /*04a6*/ 	.byte	0x08
	.zero		1


	//   ....[58]....
        /*04a8*/ 	.word	0x00000cc0
        /*04ac*/ 	.word	0x000000ff
        /*04b0*/ 	.word	0x000001d0
        /*04b4*/ 	.short	0x0100
        /*04b6*/ 	.byte	0x08
	.zero		1


	//   ....[59]....
        /*04b8*/ 	.word	0x00000cd0
        /*04bc*/ 	.word	0x000000ff
        /*04c0*/ 	.word	0x000001e0
        /*04c4*/ 	.short	0x0100
        /*04c6*/ 	.byte	0x08
	.zero		1


	//   ....[60]....
        /*04c8*/ 	.word	0x00000ce0
        /*04cc*/ 	.word	0x000000ff
        /*04d0*/ 	.word	0x000001d8
        /*04d4*/ 	.short	0x0100
        /*04d6*/ 	.byte	0x08
	.zero		1


	//   ....[61]....
        /*04d8*/ 	.word	0x00000cf0
        /*04dc*/ 	.word	0x000000ff
        /*04e0*/ 	.word	0x000001e8
        /*04e4*/ 	.short	0x0100
        /*04e6*/ 	.byte	0x08
	.zero		1


	//   ....[62]....
        /*04e8*/ 	.word	0x00000e10
        /*04ec*/ 	.word	0x000000ff
        /*04f0*/ 	.word	0x000001f0
        /*04f4*/ 	.short	0x0100
        /*04f6*/ 	.byte	0x09
	.zero		1


	//   ....[63]....
        /*04f8*/ 	.word	0x00000e20
        /*04fc*/ 	.word	0x000000ff
        /*0500*/ 	.word	0x00000210
        /*0504*/ 	.short	0x0100
        /*0506*/ 	.byte	0x09
	.zero		1


	//   ....[64]....
        /*0508*/ 	.word	0x00000e30
        /*050c*/ 	.word	0x000000ff
        /*0510*/ 	.word	0x000001f8
        /*0514*/ 	.short	0x0100
        /*0516*/ 	.byte	0x09
	.zero		1


	//   ....[65]....
        /*0518*/ 	.word	0x00000e40
        /*051c*/ 	.word	0x000000ff
        /*0520*/ 	.word	0x00000218
        /*0524*/ 	.short	0x0100
        /*0526*/ 	.byte	0x09
	.zero		1


	//   ....[66]....
        /*0528*/ 	.word	0x00000e50
        /*052c*/ 	.word	0x000000ff
        /*0530*/ 	.word	0x00000200
        /*0534*/ 	.short	0x0100
        /*0536*/ 	.byte	0x09
	.zero		1


	//   ....[67]....
        /*0538*/ 	.word	0x00000e60
        /*053c*/ 	.word	0x000000ff
        /*0540*/ 	.word	0x00000220
        /*0544*/ 	.short	0x0100
        /*0546*/ 	.byte	0x09
	.zero		1


	//   ....[68]....
        /*0548*/ 	.word	0x00000e70
        /*054c*/ 	.word	0x000000ff
        /*0550*/ 	.word	0x00000208
        /*0554*/ 	.short	0x0100
        /*0556*/ 	.byte	0x09
	.zero		1


	//   ....[69]....
        /*0558*/ 	.word	0x00000e80
        /*055c*/ 	.word	0x000000ff
        /*0560*/ 	.word	0x00000228
        /*0564*/ 	.short	0x0100
        /*0566*/ 	.byte	0x09
	.zero		1


	//   ....[70]....
        /*0568*/ 	.word	0x00000f70
        /*056c*/ 	.word	0x000000ff
        /*0570*/ 	.word	0x00000230
        /*0574*/ 	.short	0x0100
        /*0576*/ 	.byte	0x08
	.zero		1


	//   ....[71]....
        /*0578*/ 	.word	0x00000f80
        /*057c*/ 	.word	0x000000ff
        /*0580*/ 	.word	0x00000240
        /*0584*/ 	.short	0x0100
        /*0586*/ 	.byte	0x08
	.zero		1


	//   ....[72]....
        /*0588*/ 	.word	0x00000f90
        /*058c*/ 	.word	0x000000ff
        /*0590*/ 	.word	0x00000238
        /*0594*/ 	.short	0x0100
        /*0596*/ 	.byte	0x08
	.zero		1


	//   ....[73]....
        /*0598*/ 	.word	0x00000fa0
        /*059c*/ 	.word	0x000000ff
        /*05a0*/ 	.word	0x00000248
        /*05a4*/ 	.short	0x0100
        /*05a6*/ 	.byte	0x08
	.zero		1


	//   ....[74]....
        /*05a8*/ 	.word	0x00001090
        /*05ac*/ 	.word	0x000000ff
        /*05b0*/ 	.word	0x00000250
        /*05b4*/ 	.short	0x0100
        /*05b6*/ 	.byte	0x07
	.zero		1


	//   ....[75]....
        /*05b8*/ 	.word	0x00001a90
        /*05bc*/ 	.word	0x00000003
        /*05c0*/ 	.word	0x00000240
        /*05c4*/ 	.short	0x010a
        /*05c6*/ 	.byte	0xff
	.zero		1


	//   ....[76]....
        /*05c8*/ 	.word	0x00001ac0
        /*05cc*/ 	.word	0x00000003
        /*05d0*/ 	.word	0x00000230
        /*05d4*/ 	.short	0x0101
        /*05d6*/ 	.byte	0xff
	.zero		1


	//   ....[77]....
        /*05d8*/ 	.word	0x00001bc0
        /*05dc*/ 	.word	0x000000ff
        /*05e0*/ 	.word	0x000000d0
        /*05e4*/ 	.short	0x010a
        /*05e6*/ 	.byte	0x08
	.zero		1


	//   ....[78]....
        /*05e8*/ 	.word	0x00001c80
        /*05ec*/ 	.word	0x000000ff
        /*05f0*/ 	.word	0x000000d0
        /*05f4*/ 	.short	0x010a
        /*05f6*/ 	.byte	0x21
	.zero		1


	//   ....[79]....
        /*05f8*/ 	.word	0x00001e40
        /*05fc*/ 	.word	0x000000ff
        /*0600*/ 	.word	0x000000d0
        /*0604*/ 	.short	0x010a
        /*0606*/ 	.byte	0x08
	.zero		1


	//   ....[80]....
        /*0608*/ 	.word	0x00001f20
        /*060c*/ 	.word	0x000000ff
        /*0610*/ 	.word	0x000001c8
        /*0614*/ 	.short	0x0101
        /*0616*/ 	.byte	0x06
	.zero		1


	//   ....[81]....
        /*0618*/ 	.word	0x00001f40
        /*061c*/ 	.word	0x000000ff
        /*0620*/ 	.word	0x000000d0
        /*0624*/ 	.short	0x010a
        /*0626*/ 	.byte	0x08
	.zero		1


	//   ....[82]....
        /*0628*/ 	.word	0x00001fc0
        /*062c*/ 	.word	0x000000ff
        /*0630*/ 	.word	0x000000d0
        /*0634*/ 	.short	0x010a
        /*0636*/ 	.byte	0x11
	.zero		1


	//   ....[83]....
        /*0638*/ 	.word	0x00002150
        /*063c*/ 	.word	0x000000ff
        /*0640*/ 	.word	0x000000d0
        /*0644*/ 	.short	0x010a
        /*0646*/ 	.byte	0x08
	.zero		1


	//   ....[84]....
        /*0648*/ 	.word	0x00002290
        /*064c*/ 	.word	0x00000002
        /*0650*/ 	.word	0x000001d0
        /*0654*/ 	.short	0x010a
        /*0656*/ 	.byte	0xff
	.zero		1


	//   ....[85]....
        /*0658*/ 	.word	0x00002350
        /*065c*/ 	.word	0x00000002
        /*0660*/ 	.word	0x00000000
        /*0664*/ 	.short	0x0101
        /*0666*/ 	.byte	0xff
	.zero		1


	//   ....[86]....
        /*0668*/ 	.word	0x000028b0
        /*066c*/ 	.word	0x000000ff
        /*0670*/ 	.word	0x00000000
        /*0674*/ 	.short	0x010a
        /*0676*/ 	.byte	0x04
	.zero		1


	//   ....[87]....
        /*0678*/ 	.word	0x00002940
        /*067c*/ 	.word	0x000000ff
        /*0680*/ 	.word	0x00000000
        /*0684*/ 	.short	0x010a
        /*0686*/ 	.byte	0x04
	.zero		1


	//   ....[88]....
        /*0688*/ 	.word	0x000029d0
        /*068c*/ 	.word	0x000000ff
        /*0690*/ 	.word	0x00000000
        /*0694*/ 	.short	0x010a
        /*0696*/ 	.byte	0x04
	.zero		1


	//   ....[89]....
        /*0698*/ 	.word	0x00002a60
        /*069c*/ 	.word	0x000000ff
        /*06a0*/ 	.word	0x00000000
        /*06a4*/ 	.short	0x010a
        /*06a6*/ 	.byte	0x04
	.zero		1


	//   ....[90]....
        /*06a8*/ 	.word	0x00002af0
        /*06ac*/ 	.word	0x000000ff
        /*06b0*/ 	.word	0x00000000
        /*06b4*/ 	.short	0x010a
        /*06b6*/ 	.byte	0x04
	.zero		1


	//   ....[91]....
        /*06b8*/ 	.word	0x00002b80
        /*06bc*/ 	.word	0x000000ff
        /*06c0*/ 	.word	0x00000000
        /*06c4*/ 	.short	0x010a
        /*06c6*/ 	.byte	0x04
	.zero		1


	//   ....[92]....
        /*06c8*/ 	.word	0x00002c10
        /*06cc*/ 	.word	0x000000ff
        /*06d0*/ 	.word	0x00000000
        /*06d4*/ 	.short	0x010a
        /*06d6*/ 	.byte	0x04
	.zero		1


	//   ....[93]....
        /*06d8*/ 	.word	0x00002ca0
        /*06dc*/ 	.word	0x000000ff
        /*06e0*/ 	.word	0x00000000
        /*06e4*/ 	.short	0x010a
        /*06e6*/ 	.byte	0x04
	.zero		1


	//   ....[94]....
        /*06e8*/ 	.word	0x00002d30
        /*06ec*/ 	.word	0x000000ff
        /*06f0*/ 	.word	0x00000000
        /*06f4*/ 	.short	0x010a
        /*06f6*/ 	.byte	0x04
	.zero		1


	//   ....[95]....
        /*06f8*/ 	.word	0x00002dc0
        /*06fc*/ 	.word	0x000000ff
        /*0700*/ 	.word	0x00000000
        /*0704*/ 	.short	0x010a
        /*0706*/ 	.byte	0x04
	.zero		1


	//   ....[96]....
        /*0708*/ 	.word	0x00002e50
        /*070c*/ 	.word	0x000000ff
        /*0710*/ 	.word	0x00000000
        /*0714*/ 	.short	0x010a
        /*0716*/ 	.byte	0x04
	.zero		1


	//   ....[97]....
        /*0718*/ 	.word	0x00002ee0
        /*071c*/ 	.word	0x000000ff
        /*0720*/ 	.word	0x00000000
        /*0724*/ 	.short	0x010a
        /*0726*/ 	.byte	0x04
	.zero		1


	//   ....[98]....
        /*0728*/ 	.word	0x00002f70
        /*072c*/ 	.word	0x000000ff
        /*0730*/ 	.word	0x00000000
        /*0734*/ 	.short	0x010a
        /*0736*/ 	.byte	0x04
	.zero		1


	//   ....[99]....
        /*0738*/ 	.word	0x00003000
        /*073c*/ 	.word	0x000000ff
        /*0740*/ 	.word	0x00000000
        /*0744*/ 	.short	0x010a
        /*0746*/ 	.byte	0x04
	.zero		1


	//   ....[100]....
        /*0748*/ 	.word	0x00003090
        /*074c*/ 	.word	0x000000ff
        /*0750*/ 	.word	0x00000000
        /*0754*/ 	.short	0x010a
        /*0756*/ 	.byte	0x04
	.zero		1


	//   ....[101]....
        /*0758*/ 	.word	0x00003120
        /*075c*/ 	.word	0x000000ff
        /*0760*/ 	.word	0x00000000
        /*0764*/ 	.short	0x010a
        /*0766*/ 	.byte	0x04
	.zero		1


	//   ....[102]....
        /*0768*/ 	.word	0x000031b0
        /*076c*/ 	.word	0x000000ff
        /*0770*/ 	.word	0x00000000
        /*0774*/ 	.short	0x010a
        /*0776*/ 	.byte	0x04
	.zero		1


	//   ....[103]....
        /*0778*/ 	.word	0x00003240
        /*077c*/ 	.word	0x000000ff
        /*0780*/ 	.word	0x00000000
        /*0784*/ 	.short	0x010a
        /*0786*/ 	.byte	0x04
	.zero		1


	//   ....[104]....
        /*0788*/ 	.word	0x000032d0
        /*078c*/ 	.word	0x000000ff
        /*0790*/ 	.word	0x00000000
        /*0794*/ 	.short	0x010a
        /*0796*/ 	.byte	0x04
	.zero		1


	//   ....[105]....
        /*0798*/ 	.word	0x00003360
        /*079c*/ 	.word	0x000000ff
        /*07a0*/ 	.word	0x00000000
        /*07a4*/ 	.short	0x010a
        /*07a6*/ 	.byte	0x04
	.zero		1


	//   ....[106]....
        /*07a8*/ 	.word	0x000033f0
        /*07ac*/ 	.word	0x000000ff
        /*07b0*/ 	.word	0x00000000
        /*07b4*/ 	.short	0x010a
        /*07b6*/ 	.byte	0x04
	.zero		1


	//   ....[107]....
        /*07b8*/ 	.word	0x00003480
        /*07bc*/ 	.word	0x000000ff
        /*07c0*/ 	.word	0x00000000
        /*07c4*/ 	.short	0x010a
        /*07c6*/ 	.byte	0x04
	.zero		1


	//   ....[108]....
        /*07c8*/ 	.word	0x00003510
        /*07cc*/ 	.word	0x000000ff
        /*07d0*/ 	.word	0x00000000
        /*07d4*/ 	.short	0x010a
        /*07d6*/ 	.byte	0x04
	.zero		1


	//   ....[109]....
        /*07d8*/ 	.word	0x000035a0
        /*07dc*/ 	.word	0x000000ff
        /*07e0*/ 	.word	0x00000000
        /*07e4*/ 	.short	0x010a
        /*07e6*/ 	.byte	0x04
	.zero		1


	//   ....[110]....
        /*07e8*/ 	.word	0x00003630
        /*07ec*/ 	.word	0x000000ff
        /*07f0*/ 	.word	0x00000000
        /*07f4*/ 	.short	0x010a
        /*07f6*/ 	.byte	0x04
	.zero		1


	//   ....[111]....
        /*07f8*/ 	.word	0x000036d0
        /*07fc*/ 	.word	0x00000000
        /*0800*/ 	.word	0x00000000
        /*0804*/ 	.short	0x010a
        /*0806*/ 	.byte	0xff
	.zero		1


	//   ....[112]....
        /*0808*/ 	.word	0x00003800
        /*080c*/ 	.word	0x00000000
        /*0810*/ 	.word	0x00000230
        /*0814*/ 	.short	0x010a
        /*0816*/ 	.byte	0xff
	.zero		1


	//   ....[113]....
        /*0818*/ 	.word	0x00003870
        /*081c*/ 	.word	0x00000004
        /*0820*/ 	.word	0x00000000
        /*0824*/ 	.short	0x0101
        /*0826*/ 	.byte	0xff
	.zero		1


	//   ....[114]....
        /*0828*/ 	.word	0x00003890
        /*082c*/ 	.word	0x000000ff
        /*0830*/ 	.word	0x000001e0
        /*0834*/ 	.short	0x010a
        /*0836*/ 	.byte	0x05
	.zero		1


	//   ....[115]....
        /*0838*/ 	.word	0x000039b0
        /*083c*/ 	.word	0x00000000
        /*0840*/ 	.word	0x000001d0
        /*0844*/ 	.short	0x010a
        /*0846*/ 	.byte	0xff
	.zero		1


	//   ....[116]....
        /*0848*/ 	.word	0x00003ab0
        /*084c*/ 	.word	0x00000000
        /*0850*/ 	.word	0x00000000
        /*0854*/ 	.short	0x0101
        /*0856*/ 	.byte	0xff
	.zero		1


	//   ....[117]....
        /*0858*/ 	.word	0x00003b40
        /*085c*/ 	.word	0x000000ff
        /*0860*/ 	.word	0x000001e0
        /*0864*/ 	.short	0x0106
        /*0866*/ 	.byte	0x05
	.zero		1


	//   ....[118]....
        /*0868*/ 	.word	0x00003b60
        /*086c*/ 	.word	0x000000ff
        /*0870*/ 	.word	0x000001e0
        /*0874*/ 	.short	0x010a
        /*0876*/ 	.byte	0x05
	.zero		1


	//   ....[119]....
        /*0878*/ 	.word	0x00003bf0
        /*087c*/ 	.word	0x000000ff
        /*0880*/ 	.word	0x000001e0
        /*0884*/ 	.short	0x0106
        /*0886*/ 	.byte	0x04
	.zero		1


	//   ....[120]....
        /*0888*/ 	.word	0x00003c30
        /*088c*/ 	.word	0x00000000
        /*0890*/ 	.word	0x000001e0
        /*0894*/ 	.short	0x010a
        /*0896*/ 	.byte	0xff
	.zero		1


	//   ....[121]....
        /*0898*/ 	.word	0x00003e70
        /*089c*/ 	.word	0x000000ff
        /*08a0*/ 	.word	0x00000008
        /*08a4*/ 	.short	0x010a
        /*08a6*/ 	.byte	0x06
	.zero		1


	//   ....[122]....
        /*08a8*/ 	.word	0x00003e90
        /*08ac*/ 	.word	0x000000ff
        /*08b0*/ 	.word	0x00000008
        /*08b4*/ 	.short	0x010a
        /*08b6*/ 	.byte	0x06
	.zero		1


	//   ....[123]....
        /*08b8*/ 	.word	0x00004020
        /*08bc*/ 	.word	0x000000ff
        /*08c0*/ 	.word	0x00000008
        /*08c4*/ 	.short	0x010a
        /*08c6*/ 	.byte	0x06
	.zero		1


	//   ....[124]....
        /*08c8*/ 	.word	0x00004040
        /*08cc*/ 	.word	0x000000ff
        /*08d0*/ 	.word	0x00000008
        /*08d4*/ 	.short	0x010a
        /*08d6*/ 	.byte	0x06
	.zero		1


	//   ....[125]....
        /*08d8*/ 	.word	0x00004100
        /*08dc*/ 	.word	0x000000ff
        /*08e0*/ 	.word	0x00000000
        /*08e4*/ 	.short	0x0101
        /*08e6*/ 	.byte	0x07
	.zero		1


	//   ....[126]....
        /*08e8*/ 	.word	0x00004400
        /*08ec*/ 	.word	0x00000000
        /*08f0*/ 	.word	0x000001d0
        /*08f4*/ 	.short	0x010a
        /*08f6*/ 	.byte	0xff
	.zero		1


	//   ....[127]....
        /*08f8*/ 	.word	0x000044c0
        /*08fc*/ 	.word	0x00000000
        /*0900*/ 	.word	0x00000000
        /*0904*/ 	.short	0x0101
        /*0906*/ 	.byte	0xff
	.zero		1


	//   ....[128]....
        /*0908*/ 	.word	0x00004580
        /*090c*/ 	.word	0x000000ff
        /*0910*/ 	.word	0x00000000
        /*0914*/ 	.short	0x010a
        /*0916*/ 	.byte	0x06
	.zero		1


	//   ....[129]....
        /*0918*/ 	.word	0x00004590
        /*091c*/ 	.word	0x000000ff
        /*0920*/ 	.word	0x00000210
        /*0924*/ 	.short	0x010a
        /*0926*/ 	.byte	0x0a
	.zero		1


	//   ....[130]....
        /*0928*/ 	.word	0x00004640
        /*092c*/ 	.word	0x000000ff
        /*0930*/ 	.word	0x00000000
        /*0934*/ 	.short	0x010a
        /*0936*/ 	.byte	0x09
	.zero		1


	//   ....[131]....
        /*0938*/ 	.word	0x00004780
        /*093c*/ 	.word	0x000000ff
        /*0940*/ 	.word	0x00000000
        /*0944*/ 	.short	0x010a
        /*0946*/ 	.byte	0x06
	.zero		1


	//   ....[132]....
        /*0948*/ 	.word	0x000049d0
        /*094c*/ 	.word	0x000000ff
        /*0950*/ 	.word	0x00000000
        /*0954*/ 	.short	0x010a
        /*0956*/ 	.byte	0x07
	.zero		1


	//   ....[133]....
        /*0958*/ 	.word	0x00004a60
        /*095c*/ 	.word	0x000000ff
        /*0960*/ 	.word	0x00000000
        /*0964*/ 	.short	0x010a
        /*0966*/ 	.byte	0x07
	.zero		1


	//   ....[134]....
        /*0968*/ 	.word	0x00004af0
        /*096c*/ 	.word	0x000000ff
        /*0970*/ 	.word	0x00000000
        /*0974*/ 	.short	0x010a
        /*0976*/ 	.byte	0x07
	.zero		1


	//   ....[135]....
        /*0978*/ 	.word	0x00004b90
        /*097c*/ 	.word	0x00000000
        /*0980*/ 	.word	0x00000000
        /*0984*/ 	.short	0x010a
        /*0986*/ 	.byte	0xff
	.zero		1


	//   ....[136]....
        /*0988*/ 	.word	0x00004bd0
        /*098c*/ 	.word	0x00000000
        /*0990*/ 	.word	0x00000000
        /*0994*/ 	.short	0x010a
        /*0996*/ 	.byte	0xff
	.zero		1


	//   ....[137]....
        /*0998*/ 	.word	0x00004c40
        /*099c*/ 	.word	0x000000ff
        /*09a0*/ 	.word	0x00000000
        /*09a4*/ 	.short	0x0101
        /*09a6*/ 	.byte	0x05
	.zero		1


	//   ....[138]....
        /*09a8*/ 	.word	0x00004c80
        /*09ac*/ 	.word	0x000000ff
        /*09b0*/ 	.word	0x00000250
        /*09b4*/ 	.short	0x010a
        /*09b6*/ 	.byte	0x08
	.zero		1


	//   ....[139]....
        /*09b8*/ 	.word	0x00004cd0
        /*09bc*/ 	.word	0x000000ff
        /*09c0*/ 	.word	0x00000000
        /*09c4*/ 	.short	0x0101
        /*09c6*/ 	.byte	0x05
	.zero		1


	//   ....[140]....
        /*09c8*/ 	.word	0x00005100
        /*09cc*/ 	.word	0x00000000
        /*09d0*/ 	.word	0x000001d0
        /*09d4*/ 	.short	0x010a
        /*09d6*/ 	.byte	0xff
	.zero		1


	//   ....[141]....
        /*09d8*/ 	.word	0x000051c0
        /*09dc*/ 	.word	0x00000000
        /*09e0*/ 	.word	0x00000000
        /*09e4*/ 	.short	0x0101
        /*09e6*/ 	.byte	0xff
	.zero		1


	//   ....[142]....
        /*09e8*/ 	.word	0x000054e0
        /*09ec*/ 	.word	0x000000ff
        /*09f0*/ 	.word	0x000001c8
        /*09f4*/ 	.short	0x010a
        /*09f6*/ 	.byte	0x07
	.zero		1


	//   ....[143]....
        /*09f8*/ 	.word	0x000056d0
        /*09fc*/ 	.word	0x000000ff
        /*0a00*/ 	.word	0x000001b0
        /*0a04*/ 	.short	0x010a
        /*0a06*/ 	.byte	0x07
	.zero		1


	//   ....[144]....
        /*0a08*/ 	.word	0x00005930
        /*0a0c*/ 	.word	0x000000ff
        /*0a10*/ 	.word	0x000001a0
        /*0a14*/ 	.short	0x010b
        /*0a16*/ 	.byte	0x07
	.zero		1


	//   ....[145]....
        /*0a18*/ 	.word	0x000059a0
        /*0a1c*/ 	.word	0x000000ff
        /*0a20*/ 	.word	0x00000000
        /*0a24*/ 	.short	0x0101
        /*0a26*/ 	.byte	0x0e
	.zero		1


	//   ....[146]....
        /*0a28*/ 	.word	0x000059e0
        /*0a2c*/ 	.word	0x000000ff
        /*0a30*/ 	.word	0x000001b8
        /*0a34*/ 	.short	0x010a
        /*0a36*/ 	.byte	0x07
	.zero		1


	//   ....[147]....
        /*0a38*/ 	.word	0x00005c10
        /*0a3c*/ 	.word	0x000000ff
        /*0a40*/ 	.word	0x000001a8
        /*0a44*/ 	.short	0x010b
        /*0a46*/ 	.byte	0x07
	.zero		1


	//   ....[148]....
        /*0a48*/ 	.word	0x00005c30
        /*0a4c*/ 	.word	0x000000ff
        /*0a50*/ 	.word	0x00000000
        /*0a54*/ 	.short	0x0101
        /*0a56*/ 	.byte	0x0d
	.zero		1


	//   ....[149]....
        /*0a58*/ 	.word	0x00005c60
        /*0a5c*/ 	.word	0x000000ff
        /*0a60*/ 	.word	0x000001b0
        /*0a64*/ 	.short	0x010a
        /*0a66*/ 	.byte	0x07
	.zero		1


	//   ....[150]....
        /*0a68*/ 	.word	0x00005ca0
        /*0a6c*/ 	.word	0x00000000
        /*0a70*/ 	.word	0x000001b8
        /*0a74*/ 	.short	0x010a
        /*0a76*/ 	.byte	0xff
	.zero		1


	//   ....[151]....
        /*0a78*/ 	.word	0x00005fe0
        /*0a7c*/ 	.word	0x00000000
        /*0a80*/ 	.word	0x000001d0
        /*0a84*/ 	.short	0x010a
        /*0a86*/ 	.byte	0xff
	.zero		1


	//   ....[152]....
        /*0a88*/ 	.word	0x000060f0
        /*0a8c*/ 	.word	0x00000000
        /*0a90*/ 	.word	0x00000000
        /*0a94*/ 	.short	0x0101
        /*0a96*/ 	.byte	0xff
	.zero		1


	//   ....[153]....
        /*0a98*/ 	.word	0x00006b00
        /*0a9c*/ 	.word	0x00000003
        /*0aa0*/ 	.word	0x000001a0
        /*0aa4*/ 	.short	0x010a
        /*0aa6*/ 	.byte	0xff
	.zero		1


	//   ....[154]....
        /*0aa8*/ 	.word	0x00006b50
        /*0aac*/ 	.word	0x0000006e
        /*0ab0*/ 	.word	0x000001f0
        /*0ab4*/ 	.short	0x010a
        /*0ab6*/ 	.byte	0xff
	.zero		1


	//   ....[155]....
        /*0ab8*/ 	.word	0x00006c70
        /*0abc*/ 	.word	0x00000003
        /*0ac0*/ 	.word	0x000001a0
        /*0ac4*/ 	.short	0x010a
        /*0ac6*/ 	.byte	0xff
	.zero		1


	//   ....[156]....
        /*0ac8*/ 	.word	0x00006d90
        /*0acc*/ 	.word	0x00000000
        /*0ad0*/ 	.word	0x00000000
        /*0ad4*/ 	.short	0x0101
        /*0ad6*/ 	.byte	0xff
	.zero		1


	//   ....[157]....
        /*0ad8*/ 	.word	0x00006e10
        /*0adc*/ 	.word	0x0000006e
        /*0ae0*/ 	.word	0x000001f0
        /*0ae4*/ 	.short	0x010a
        /*0ae6*/ 	.byte	0xff
	.zero		1


	//   ....[158]....
        /*0ae8*/ 	.word	0x000079e0
        /*0aec*/ 	.word	0x0000004b
        /*0af0*/ 	.word	0x000001a0
        /*0af4*/ 	.short	0x010a
        /*0af6*/ 	.byte	0xff
	.zero		1


	//   ....[159]....
        /*0af8*/ 	.word	0x00007a90
        /*0afc*/ 	.word	0x0000004b
        /*0b00*/ 	.word	0x000001a0
        /*0b04*/ 	.short	0x010a
        /*0b06*/ 	.byte	0xff
	.zero		1


	//   ....[160]....
        /*0b08*/ 	.word	0x00007bb0
        /*0b0c*/ 	.word	0x00000000
        /*0b10*/ 	.word	0x00000000
        /*0b14*/ 	.short	0x0101
        /*0b16*/ 	.byte	0xff
	.zero		1


	//   ....[161]....
        /*0b18*/ 	.word	0x00007e70
        /*0b1c*/ 	.word	0x0000006e
        /*0b20*/ 	.word	0x00000000
        /*0b24*/ 	.short	0x0101
        /*0b26*/ 	.byte	0xff
	.zero		1


	//   ....[162]....
        /*0b28*/ 	.word	0x000088d0
        /*0b2c*/ 	.word	0x00000003
        /*0b30*/ 	.word	0x00000240
        /*0b34*/ 	.short	0x010a
        /*0b36*/ 	.byte	0xff
	.zero		1


	//   ....[163]....
        /*0b38*/ 	.word	0x00008930
        /*0b3c*/ 	.word	0x00000002
        /*0b40*/ 	.word	0x000000d0
        /*0b44*/ 	.short	0x010a
        /*0b46*/ 	.byte	0xff
	.zero		1


	//   ....[164]....
        /*0b48*/ 	.word	0x00008990
        /*0b4c*/ 	.word	0x00000002
        /*0b50*/ 	.word	0x000000d0
        /*0b54*/ 	.short	0x010a
        /*0b56*/ 	.byte	0xff
	.zero		1


	//   ....[165]....
        /*0b58*/ 	.word	0x000089e0
        /*0b5c*/ 	.word	0x00000002
        /*0b60*/ 	.word	0x000001d0
        /*0b64*/ 	.short	0x010a
        /*0b66*/ 	.byte	0xff
	.zero		1


	//   ....[166]....
        /*0b68*/ 	.word	0x00008a40
        /*0b6c*/ 	.word	0x00000000
        /*0b70*/ 	.word	0x00000000
        /*0b74*/ 	.short	0x010a
        /*0b76*/ 	.byte	0xff
	.zero		1


	//   ....[167]....
        /*0b78*/ 	.word	0x00008aa0
        /*0b7c*/ 	.word	0x00000000
        /*0b80*/ 	.word	0x00000000
        /*0b84*/ 	.short	0x010a
        /*0b86*/ 	.byte	0xff
	.zero		1


	//   ....[168]....
        /*0b88*/ 	.word	0x00008b00
        /*0b8c*/ 	.word	0x00000000
        /*0b90*/ 	.word	0x00000000
        /*0b94*/ 	.short	0x010a
        /*0b96*/ 	.byte	0xff
	.zero		1


	//   ....[169]....
        /*0b98*/ 	.word	0x00008b60
        /*0b9c*/ 	.word	0x00000000
        /*0ba0*/ 	.word	0x00000000
        /*0ba4*/ 	.short	0x010a
        /*0ba6*/ 	.byte	0xff
	.zero		1


	//   ....[170]....
        /*0ba8*/ 	.word	0x00008bc0
        /*0bac*/ 	.word	0x00000000
        /*0bb0*/ 	.word	0x00000000
        /*0bb4*/ 	.short	0x010a
        /*0bb6*/ 	.byte	0xff
	.zero		1


	//   ....[171]....
        /*0bb8*/ 	.word	0x00008c20
        /*0bbc*/ 	.word	0x00000000
        /*0bc0*/ 	.word	0x00000000
        /*0bc4*/ 	.short	0x010a
        /*0bc6*/ 	.byte	0xff
	.zero		1


	//   ....[172]....
        /*0bc8*/ 	.word	0x00008c80
        /*0bcc*/ 	.word	0x00000000
        /*0bd0*/ 	.word	0x00000000
        /*0bd4*/ 	.short	0x010a
        /*0bd6*/ 	.byte	0xff
	.zero		1


	//   ....[173]....
        /*0bd8*/ 	.word	0x00008ce0
        /*0bdc*/ 	.word	0x00000000
        /*0be0*/ 	.word	0x00000000
        /*0be4*/ 	.short	0x010a
        /*0be6*/ 	.byte	0xff
	.zero		1


	//   ....[174]....
        /*0be8*/ 	.word	0x00008d40
        /*0bec*/ 	.word	0x00000000
        /*0bf0*/ 	.word	0x00000000
        /*0bf4*/ 	.short	0x010a
        /*0bf6*/ 	.byte	0xff
	.zero		1


	//   ....[175]....
        /*0bf8*/ 	.word	0x00008da0
        /*0bfc*/ 	.word	0x00000000
        /*0c00*/ 	.word	0x00000000
        /*0c04*/ 	.short	0x010a
        /*0c06*/ 	.byte	0xff
	.zero		1


	//   ....[176]....
        /*0c08*/ 	.word	0x00008e00
        /*0c0c*/ 	.word	0x00000000
        /*0c10*/ 	.word	0x00000000
        /*0c14*/ 	.short	0x010a
        /*0c16*/ 	.byte	0xff
	.zero		1


	//   ....[177]....
        /*0c18*/ 	.word	0x00008e60
        /*0c1c*/ 	.word	0x00000000
        /*0c20*/ 	.word	0x00000000
        /*0c24*/ 	.short	0x010a
        /*0c26*/ 	.byte	0xff
	.zero		1


	//   ....[178]....
        /*0c28*/ 	.word	0x00008ec0
        /*0c2c*/ 	.word	0x00000000
        /*0c30*/ 	.word	0x00000000
        /*0c34*/ 	.short	0x010a
        /*0c36*/ 	.byte	0xff
	.zero		1


	//   ....[179]....
        /*0c38*/ 	.word	0x00008f20
        /*0c3c*/ 	.word	0x00000000
        /*0c40*/ 	.word	0x00000000
        /*0c44*/ 	.short	0x010a
        /*0c46*/ 	.byte	0xff
	.zero		1


	//   ....[180]....
        /*0c48*/ 	.word	0x00008f80
        /*0c4c*/ 	.word	0x00000000
        /*0c50*/ 	.word	0x00000000
        /*0c54*/ 	.short	0x010a
        /*0c56*/ 	.byte	0xff
	.zero		1


	//   ....[181]....
        /*0c58*/ 	.word	0x00008fe0
        /*0c5c*/ 	.word	0x00000000
        /*0c60*/ 	.word	0x00000000
        /*0c64*/ 	.short	0x010a
        /*0c66*/ 	.byte	0xff
	.zero		1


	//   ....[182]....
        /*0c68*/ 	.word	0x00009040
        /*0c6c*/ 	.word	0x00000000
        /*0c70*/ 	.word	0x00000000
        /*0c74*/ 	.short	0x010a
        /*0c76*/ 	.byte	0xff
	.zero		1


	//   ....[183]....
        /*0c78*/ 	.word	0x000090a0
        /*0c7c*/ 	.word	0x00000000
        /*0c80*/ 	.word	0x00000000
        /*0c84*/ 	.short	0x010a
        /*0c86*/ 	.byte	0xff
	.zero		1


	//   ....[184]....
        /*0c88*/ 	.word	0x00009100
        /*0c8c*/ 	.word	0x00000000
        /*0c90*/ 	.word	0x00000000
        /*0c94*/ 	.short	0x010a
        /*0c96*/ 	.byte	0xff
	.zero		1


	//   ....[185]....
        /*0c98*/ 	.word	0x00009160
        /*0c9c*/ 	.word	0x00000000
        /*0ca0*/ 	.word	0x00000000
        /*0ca4*/ 	.short	0x010a
        /*0ca6*/ 	.byte	0xff
	.zero		1


	//   ....[186]....
        /*0ca8*/ 	.word	0x000091c0
        /*0cac*/ 	.word	0x00000000
        /*0cb0*/ 	.word	0x00000000
        /*0cb4*/ 	.short	0x010a
        /*0cb6*/ 	.byte	0xff
	.zero		1


	//   ....[187]....
        /*0cb8*/ 	.word	0x00009220
        /*0cbc*/ 	.word	0x00000000
        /*0cc0*/ 	.word	0x00000000
        /*0cc4*/ 	.short	0x010a
        /*0cc6*/ 	.byte	0xff
	.zero		1


	//   ....[188]....
        /*0cc8*/ 	.word	0x00009280
        /*0ccc*/ 	.word	0x00000000
        /*0cd0*/ 	.word	0x00000000
        /*0cd4*/ 	.short	0x010a
        /*0cd6*/ 	.byte	0xff
	.zero		1


	//   ....[189]....
        /*0cd8*/ 	.word	0x000092e0
        /*0cdc*/ 	.word	0x00000000
        /*0ce0*/ 	.word	0x00000000
        /*0ce4*/ 	.short	0x010a
        /*0ce6*/ 	.byte	0xff
	.zero		1


	//   ....[190]....
        /*0ce8*/ 	.word	0x00009340
        /*0cec*/ 	.word	0x00000000
        /*0cf0*/ 	.word	0x00000000
        /*0cf4*/ 	.short	0x010a
        /*0cf6*/ 	.byte	0xff
	.zero		1


	//   ....[191]....
        /*0cf8*/ 	.word	0x00009390
        /*0cfc*/ 	.word	0x00000000
        /*0d00*/ 	.word	0x00000230
        /*0d04*/ 	.short	0x010a
        /*0d06*/ 	.byte	0xff
	.zero		1


	//   ....[192]....
        /*0d08*/ 	.word	0x000093f0
        /*0d0c*/ 	.word	0x00000000
        /*0d10*/ 	.word	0x000001e0
        /*0d14*/ 	.short	0x010a
        /*0d16*/ 	.byte	0xff
	.zero		1


	//   ....[193]....
        /*0d18*/ 	.word	0x00009440
        /*0d1c*/ 	.word	0x00000000
        /*0d20*/ 	.word	0x000001d0
        /*0d24*/ 	.short	0x010a
        /*0d26*/ 	.byte	0xff
	.zero		1


	//   ....[194]....
        /*0d28*/ 	.word	0x000094a0
        /*0d2c*/ 	.word	0x00000000
        /*0d30*/ 	.word	0x000001e0
        /*0d34*/ 	.short	0x010a
        /*0d36*/ 	.byte	0xff
	.zero		1


	//   ....[195]....
        /*0d38*/ 	.word	0x00009500
        /*0d3c*/ 	.word	0x00000004
        /*0d40*/ 	.word	0x00000008
        /*0d44*/ 	.short	0x010a
        /*0d46*/ 	.byte	0xff
	.zero		1


	//   ....[196]....
        /*0d48*/ 	.word	0x000095e0
        /*0d4c*/ 	.word	0x00000002
        /*0d50*/ 	.word	0x00000008
        /*0d54*/ 	.short	0x010a
        /*0d56*/ 	.byte	0xff
	.zero		1


	//   ....[197]....
        /*0d58*/ 	.word	0x00009630
        /*0d5c*/ 	.word	0x00000000
        /*0d60*/ 	.word	0x000001d0
        /*0d64*/ 	.short	0x010a
        /*0d66*/ 	.byte	0xff
	.zero		1


	//   ....[198]....
        /*0d68*/ 	.word	0x00009690
        /*0d6c*/ 	.word	0x00000000
        /*0d70*/ 	.word	0x00000210
        /*0d74*/ 	.short	0x010a
        /*0d76*/ 	.byte	0xff
	.zero		1


	//   ....[199]....
        /*0d78*/ 	.word	0x000096f0
        /*0d7c*/ 	.word	0x00000000
        /*0d80*/ 	.word	0x00000000
        /*0d84*/ 	.short	0x010a
        /*0d86*/ 	.byte	0xff
	.zero		1


	//   ....[200]....
        /*0d88*/ 	.word	0x00009750
        /*0d8c*/ 	.word	0x00000000
        /*0d90*/ 	.word	0x00000000
        /*0d94*/ 	.short	0x010a
        /*0d96*/ 	.byte	0xff
	.zero		1


	//   ....[201]....
        /*0d98*/ 	.word	0x000097b0
        /*0d9c*/ 	.word	0x00000000
        /*0da0*/ 	.word	0x00000000
        /*0da4*/ 	.short	0x010a
        /*0da6*/ 	.byte	0xff
	.zero		1


	//   ....[202]....
        /*0da8*/ 	.word	0x00009810
        /*0dac*/ 	.word	0x00000000
        /*0db0*/ 	.word	0x00000000
        /*0db4*/ 	.short	0x010a
        /*0db6*/ 	.byte	0xff
	.zero		1


	//   ....[203]....
        /*0db8*/ 	.word	0x00009870
        /*0dbc*/ 	.word	0x00000000
        /*0dc0*/ 	.word	0x00000250
        /*0dc4*/ 	.short	0x010a
        /*0dc6*/ 	.byte	0xff
	.zero		1


	//   ....[204]....
        /*0dc8*/ 	.word	0x000098c0
        /*0dcc*/ 	.word	0x00000000
        /*0dd0*/ 	.word	0x000001d0
        /*0dd4*/ 	.short	0x010a
        /*0dd6*/ 	.byte	0xff
	.zero		1


	//   ....[205]....
        /*0dd8*/ 	.word	0x00009920
        /*0ddc*/ 	.word	0x00000000
        /*0de0*/ 	.word	0x000001c8
        /*0de4*/ 	.short	0x010a
        /*0de6*/ 	.byte	0xff
	.zero		1


	//   ....[206]....
        /*0de8*/ 	.word	0x00009980
        /*0dec*/ 	.word	0x00000003
        /*0df0*/ 	.word	0x000001b0
        /*0df4*/ 	.short	0x010a
        /*0df6*/ 	.byte	0xff
	.zero		1


	//   ....[207]....
        /*0df8*/ 	.word	0x000099e0
        /*0dfc*/ 	.word	0x00000003
        /*0e00*/ 	.word	0x000001b8
        /*0e04*/ 	.short	0x010a
        /*0e06*/ 	.byte	0xff
	.zero		1


	//   ....[208]....
        /*0e08*/ 	.word	0x00009a40
        /*0e0c*/ 	.word	0x00000000
        /*0e10*/ 	.word	0x000001b0
        /*0e14*/ 	.short	0x010a
        /*0e16*/ 	.byte	0xff
	.zero		1


	//   ....[209]....
        /*0e18*/ 	.word	0x00009a90
        /*0e1c*/ 	.word	0x00000000
        /*0e20*/ 	.word	0x000001d0
        /*0e24*/ 	.short	0x010a
        /*0e26*/ 	.byte	0xff
	.zero		1


	//   ....[210]....
        /*0e28*/ 	.word	0x00009ae0
        /*0e2c*/ 	.word	0x00000003
        /*0e30*/ 	.word	0x000001a0
        /*0e34*/ 	.short	0x010a
        /*0e36*/ 	.byte	0xff
	.zero		1


	//   ....[211]....
        /*0e38*/ 	.word	0x00009b30
        /*0e3c*/ 	.word	0x0000006e
        /*0e40*/ 	.word	0x000001f0
        /*0e44*/ 	.short	0x010a
        /*0e46*/ 	.byte	0xff
	.zero		1


	//   ....[212]....
        /*0e48*/ 	.word	0x00009b80
        /*0e4c*/ 	.word	0x0000004b
        /*0e50*/ 	.word	0x000001a0
        /*0e54*/ 	.short	0x010a
        /*0e56*/ 	.byte	0xff
	.zero		1


	//----- nvinfo : EIATTR_NUM_MBARRIERS
	.align		4
.L_47:
        /*0e58*/ 	.byte	0x03, 0x38
        /*0e5a*/ 	.short	0x004b


	//----- nvinfo : EIATTR_EXIT_INSTR_OFFSETS
	.align		4
        /*0e5c*/ 	.byte	0x04, 0x1c
        /*0e5e*/ 	.short	(.L_49 - .L_48)


	//   ....[0]....
.L_48:
        /*0e60*/ 	.word	0x00003700


	//   ....[1]....
        /*0e64*/ 	.word	0x00003c00


	//   ....[2]....
        /*0e68*/ 	.word	0x00003c60


	//   ....[3]....
        /*0e6c*/ 	.word	0x00004f00


	//   ....[4]....
        /*0e70*/ 	.word	0x00005cd0


	//   ....[5]....
        /*0e74*/ 	.word	0x00005d10


	//   ....[6]....
        /*0e78*/ 	.word	0x000088c0


	//----- nvinfo : EIATTR_MAX_THREADS
	.align		4
.L_49:
        /*0e7c*/ 	.byte	0x04, 0x05
        /*0e7e*/ 	.short	(.L_51 - .L_50)
.L_50:
        /*0e80*/ 	.word	0x00000100
        /*0e84*/ 	.word	0x00000001
        /*0e88*/ 	.word	0x00000001


	//----- nvinfo : EIATTR_CRS_STACK_SIZE
	.align		4
.L_51:
        /*0e8c*/ 	.byte	0x04, 0x1e
        /*0e8e*/ 	.short	(.L_53 - .L_52)
.L_52:
        /*0e90*/ 	.word	0x00000000


	//----- nvinfo : EIATTR_CBANK_PARAM_SIZE
	.align		4
.L_53:
        /*0e94*/ 	.byte	0x03, 0x19
        /*0e96*/ 	.short	0x0800


	//----- nvinfo : EIATTR_PARAM_CBANK
	.align		4
        /*0e98*/ 	.byte	0x04, 0x0a
        /*0e9a*/ 	.short	(.L_55 - .L_54)
	.align		4
.L_54:
        /*0e9c*/ 	.word	index@(.nv.constant0._ZN7cutlass13device_kernelINS_4gemm6kernel13GemmUniversalIN4cute5tupleIJiiiiEEENS1_10collective13CollectiveMmaINS1_35MainloopSm100TmaUmmaWarpSpecializedILi26ELi2ELi4ENS5_IJNS4_1CILi2EEENSA_ILi1EEESC_EEEEENS5_IJNSA_ILi128EEESF_NSA_ILi64EEEEEEaNS5_IJlSC_lEEEaSI_NS4_8TiledMMAINS4_8MMA_AtomIJNS4_21SM100_MMA_S8_2x1SM_SSIaaiLi128ELi128ELNS4_4UMMA5MajorE0ELSN_0ELNSM_8SaturateE0EEEEEENS4_6LayoutINS5_IJSC_SC_SC_EEENS5_IJNSA_ILi0EEEST_ST_EEEEENS5_IJNS4_10UnderscoreESW_SW_EEEEENS4_18SM100_TMA_2SM_LOADENS4_14ComposedLayoutINS4_7SwizzleILi2ELi4ELi3EEENS4_18smem_ptr_flag_bitsILi8EEENSR_INS5_IJNSA_ILi8EEESG_EEENS5_IJSG_SC_EEEEEEEvNS4_8identityESZ_S19_vS1A_EENS_8epilogue10collective18CollectiveEpilogueINS1C_23Sm100TmaWarpSpecializedILi2ELi2ELi32ELb0ELb0EEEJNS5_IJSG_SF_SG_EEENS5_IJNSR_ISG_SC_EENSR_INS5_IJNSA_ILi32EEESB_EEENS5_IJSC_SG_EEEEEEEEaSI_aSI_NS1C_6fusion15FusionCallbacksIS1G_NS1O_17LinearCombinationIaiaiLNS_15FloatRoundStyleE2EEES1H_S1N_JEEENS4_5SM1004TMEM4LOAD26SM100_TMEM_LOAD_32dp32b32xENS4_13SM90_TMA_LOADENS10_INS11_ILi1ELi4ELi3EEES14_NSR_INS5_IJS15_S1J_EEENS5_IJS1J_SC_EEEEEEENS4_39AutoVectorizingCopyWithAssumedAlignmentILi128EEENS4_14SM90_TMA_STOREES23_S25_S25_EEEvvEEEEvNT_6ParamsE)
        /*0ea0*/ 	.short	0x0380
        /*0ea2*/ 	.short	0x0800


	//----- nvinfo : EIATTR_SW_WAR
	.align		4
.L_55:
        /*0ea4*/ 	.byte	0x04, 0x36
        /*0ea6*/ 	.short	(.L_57 - .L_56)
.L_56:
        /*0ea8*/ 	.word	0x00000008
.L_57:


//--------------------- .nv.callgraph             --------------------------
	.section	.nv.callgraph,"",@"SHT_CUDA_CALLGRAPH"
	.align	4
	.sectionentsize	8
	.align		4
        /*0000*/ 	.word	0x00000000
	.align		4
        /*0004*/ 	.word	0xffffffff
	.align		4
        /*0008*/ 	.word	index@(_ZN7cutlass13device_kernelINS_4gemm6kernel13GemmUniversalIN4cute5tupleIJiiiiEEENS1_10collective13CollectiveMmaINS1_35MainloopSm100TmaUmmaWarpSpecializedILi26ELi2ELi4ENS5_IJNS4_1CILi2EEENSA_ILi1EEESC_EEEEENS5_IJNSA_ILi128EEESF_NSA_ILi64EEEEEEaNS5_IJlSC_lEEEaSI_NS4_8TiledMMAINS4_8MMA_AtomIJNS4_21SM100_MMA_S8_2x1SM_SSIaaiLi128ELi128ELNS4_4UMMA5MajorE0ELSN_0ELNSM_8SaturateE0EEEEEENS4_6LayoutINS5_IJSC_SC_SC_EEENS5_IJNSA_ILi0EEEST_ST_EEEEENS5_IJNS4_10UnderscoreESW_SW_EEEEENS4_18SM100_TMA_2SM_LOADENS4_14ComposedLayoutINS4_7SwizzleILi2ELi4ELi3EEENS4_18smem_ptr_flag_bitsILi8EEENSR_INS5_IJNSA_ILi8EEESG_EEENS5_IJSG_SC_EEEEEEEvNS4_8identityESZ_S19_vS1A_EENS_8epilogue10collective18CollectiveEpilogueINS1C_23Sm100TmaWarpSpecializedILi2ELi2ELi32ELb0ELb0EEEJNS5_IJSG_SF_SG_EEENS5_IJNSR_ISG_SC_EENSR_INS5_IJNSA_ILi32EEESB_EEENS5_IJSC_SG_EEEEEEEEaSI_aSI_NS1C_6fusion15FusionCallbacksIS1G_NS1O_17LinearCombinationIaiaiLNS_15FloatRoundStyleE2EEES1H_S1N_JEEENS4_5SM1004TMEM4LOAD26SM100_TMEM_LOAD_32dp32b32xENS4_13SM90_TMA_LOADENS10_INS11_ILi1ELi4ELi3EEES14_NSR_INS5_IJS15_S1J_EEENS5_IJS1J_SC_EEEEEEENS4_39AutoVectorizingCopyWithAssumedAlignmentILi128EEENS4_14SM90_TMA_STOREES23_S25_S25_EEEvvEEEEvNT_6ParamsE)
	.align		4
        /*000c*/ 	.word	index@(__assertfail)
	.align		4
        /*0010*/ 	.word	0x00000000
	.align		4
        /*0014*/ 	.word	0xfffffffe
	.align		4
        /*0018*/ 	.word	0x00000000
	.align		4
        /*001c*/ 	.word	0xfffffffd
	.align		4
        /*0020*/ 	.word	0x00000000
	.align		4
        /*0024*/ 	.word	0xfffffffc


//--------------------- .nv.constant4             --------------------------
	.section	.nv.constant4,"a",@progbits
	.align	8
	.align		8
.nv.constant4:
        /*0000*/ 	.dword	__assertfail
	.align		8
        /*0008*/ 	.dword	__unnamed_1
	.align		8
        /*0010*/ 	.dword	__unnamed_2
	.align		8
        /*0018*/ 	.dword	_ZN40_INTERNAL_78499766_4_k_cu_45be34ba_166494cuda3std3__45__cpo5beginE
	.align		8
        /*0020*/ 	.dword	_ZN40_INTERNAL_78499766_4_k_cu_45be34ba_166494cuda3std3__45__cpo3endE
	.align		8
        /*0028*/ 	.dword	_ZN40_INTERNAL_78499766_4_k_cu_45be34ba_166494cuda3std3__45__cpo6cbeginE
	.align		8
        /*0030*/ 	.dword	_ZN40_INTERNAL_78499766_4_k_cu_45be34ba_166494cuda3std3__45__cpo4cendE
	.align		8
        /*0038*/ 	.dword	_ZN40_INTERNAL_78499766_4_k_cu_45be34ba_166494cuda3std3__442_GLOBAL__N__78499766_4_k_cu_45be34ba_166496ignoreE
	.align		8
        /*0040*/ 	.dword	_ZN40_INTERNAL_78499766_4_k_cu_45be34ba_166494cuda3std3__419piecewise_constructE
	.align		8
        /*0048*/ 	.dword	_ZN40_INTERNAL_78499766_4_k_cu_45be34ba_166494cuda3std3__48in_placeE
	.align		8
        /*0050*/ 	.dword	_ZN40_INTERNAL_78499766_4_k_cu_45be34ba_166494cuda3std6ranges3__45__cpo4swapE
	.align		8
        /*0058*/ 	.dword	_ZN40_INTERNAL_78499766_4_k_cu_45be34ba_166494cuda3std6ranges3__45__cpo9iter_moveE
	.align		8
        /*0060*/ 	.dword	_ZN40_INTERNAL_78499766_4_k_cu_45be34ba_166494cute7productE
	.align		8
        /*0068*/ 	.dword	_ZN40_INTERNAL_78499766_4_k_cu_45be34ba_166494cute1_E
	.align		8
        /*0070*/ 	.dword	$str$25
	.align		8
        /*0078*/ 	.dword	$str$26
	.align		8
        /*0080*/ 	.dword	$str$27
	.align		8
        /*0088*/ 	.dword	$str$28


//--------------------- .text._ZN7cutlass13device_kernelINS_4gemm6kernel13GemmUniversalIN4cute5tupleIJiiiiEEENS1_10collective13CollectiveMmaINS1_35MainloopSm100TmaUmmaWarpSpecializedILi26ELi2ELi4ENS5_IJNS4_1CILi2EEENSA_ILi1EEESC_EEEEENS5_IJNSA_ILi128EEESF_NSA_ILi64EEEEEEaNS5_IJlSC_lEEEaSI_NS4_8TiledMMAINS4_8MMA_AtomIJNS4_21SM100_MMA_S8_2x1SM_SSIaaiLi128ELi128ELNS4_4UMMA5MajorE0ELSN_0ELNSM_8SaturateE0EEEEEENS4_6LayoutINS5_IJSC_SC_SC_EEENS5_IJNSA_ILi0EEEST_ST_EEEEENS5_IJNS4_10UnderscoreESW_SW_EEEEENS4_18SM100_TMA_2SM_LOADENS4_14ComposedLayoutINS4_7SwizzleILi2ELi4ELi3EEENS4_18smem_ptr_flag_bitsILi8EEENSR_INS5_IJNSA_ILi8EEESG_EEENS5_IJSG_SC_EEEEEEEvNS4_8identityESZ_S19_vS1A_EENS_8epilogue10collective18CollectiveEpilogueINS1C_23Sm100TmaWarpSpecializedILi2ELi2ELi32ELb0ELb0EEEJNS5_IJSG_SF_SG_EEENS5_IJNSR_ISG_SC_EENSR_INS5_IJNSA_ILi32EEESB_EEENS5_IJSC_SG_EEEEEEEEaSI_aSI_NS1C_6fusion15FusionCallbacksIS1G_NS1O_17LinearCombinationIaiaiLNS_15FloatRoundStyleE2EEES1H_S1N_JEEENS4_5SM1004TMEM4LOAD26SM100_TMEM_LOAD_32dp32b32xENS4_13SM90_TMA_LOADENS10_INS11_ILi1ELi4ELi3EEES14_NSR_INS5_IJS15_S1J_EEENS5_IJS1J_SC_EEEEEEENS4_39AutoVectorizingCopyWithAssumedAlignmentILi128EEENS4_14SM90_TMA_STOREES23_S25_S25_EEEvvEEEEvNT_6ParamsE --------------------------
	.section	.text._ZN7cutlass13device_kernelINS_4gemm6kernel13GemmUniversalIN4cute5tupleIJiiiiEEENS1_10collective13CollectiveMmaINS1_35MainloopSm100TmaUmmaWarpSpecializedILi26ELi2ELi4ENS5_IJNS4_1CILi2EEENSA_ILi1EEESC_EEEEENS5_IJNSA_ILi128EEESF_NSA_ILi64EEEEEEaNS5_IJlSC_lEEEaSI_NS4_8TiledMMAINS4_8MMA_AtomIJNS4_21SM100_MMA_S8_2x1SM_SSIaaiLi128ELi128ELNS4_4UMMA5MajorE0ELSN_0ELNSM_8SaturateE0EEEEEENS4_6LayoutINS5_IJSC_SC_SC_EEENS5_IJNSA_ILi0EEEST_ST_EEEEENS5_IJNS4_10UnderscoreESW_SW_EEEEENS4_18SM100_TMA_2SM_LOADENS4_14ComposedLayoutINS4_7SwizzleILi2ELi4ELi3EEENS4_18smem_ptr_flag_bitsILi8EEENSR_INS5_IJNSA_ILi8EEESG_EEENS5_IJSG_SC_EEEEEEEvNS4_8identityESZ_S19_vS1A_EENS_8epilogue10collective18CollectiveEpilogueINS1C_23Sm100TmaWarpSpecializedILi2ELi2ELi32ELb0ELb0EEEJNS5_IJSG_SF_SG_EEENS5_IJNSR_ISG_SC_EENSR_INS5_IJNSA_ILi32EEESB_EEENS5_IJSC_SG_EEEEEEEEaSI_aSI_NS1C_6fusion15FusionCallbacksIS1G_NS1O_17LinearCombinationIaiaiLNS_15FloatRoundStyleE2EEES1H_S1N_JEEENS4_5SM1004TMEM4LOAD26SM100_TMEM_LOAD_32dp32b32xENS4_13SM90_TMA_LOADENS10_INS11_ILi1ELi4ELi3EEES14_NSR_INS5_IJS15_S1J_EEENS5_IJS1J_SC_EEEEEEENS4_39AutoVectorizingCopyWithAssumedAlignmentILi128EEENS4_14SM90_TMA_STOREES23_S25_S25_EEEvvEEEEvNT_6ParamsE,"ax",@progbits
	.align	128
.text._ZN7cutlass13device_kernelINS_4gemm6kernel13GemmUniversalIN4cute5tupleIJiiiiEEENS1_10collective13CollectiveMmaINS1_35MainloopSm100TmaUmmaWarpSpecializedILi26ELi2ELi4ENS5_IJNS4_1CILi2EEENSA_ILi1EEESC_EEEEENS5_IJNSA_ILi128EEESF_NSA_ILi64EEEEEEaNS5_IJlSC_lEEEaSI_NS4_8TiledMMAINS4_8MMA_AtomIJNS4_21SM100_MMA_S8_2x1SM_SSIaaiLi128ELi128ELNS4_4UMMA5MajorE0ELSN_0ELNSM_8SaturateE0EEEEEENS4_6LayoutINS5_IJSC_SC_SC_EEENS5_IJNSA_ILi0EEEST_ST_EEEEENS5_IJNS4_10UnderscoreESW_SW_EEEEENS4_18SM100_TMA_2SM_LOADENS4_14ComposedLayoutINS4_7SwizzleILi2ELi4ELi3EEENS4_18smem_ptr_flag_bitsILi8EEENSR_INS5_IJNSA_ILi8EEESG_EEENS5_IJSG_SC_EEEEEEEvNS4_8identityESZ_S19_vS1A_EENS_8epilogue10collective18CollectiveEpilogueINS1C_23Sm100TmaWarpSpecializedILi2ELi2ELi32ELb0ELb0EEEJNS5_IJSG_SF_SG_EEENS5_IJNSR_ISG_SC_EENSR_INS5_IJNSA_ILi32EEESB_EEENS5_IJSC_SG_EEEEEEEEaSI_aSI_NS1C_6fusion15FusionCallbacksIS1G_NS1O_17LinearCombinationIaiaiLNS_15FloatRoundStyleE2EEES1H_S1N_JEEENS4_5SM1004TMEM4LOAD26SM100_TMEM_LOAD_32dp32b32xENS4_13SM90_TMA_LOADENS10_INS11_ILi1ELi4ELi3EEES14_NSR_INS5_IJS15_S1J_EEENS5_IJS1J_SC_EEEEEEENS4_39AutoVectorizingCopyWithAssumedAlignmentILi128EEENS4_14SM90_TMA_STOREES23_S25_S25_EEEvvEEEEvNT_6ParamsE:
        .type           _ZN7cutlass13device_kernelINS_4gemm6kernel13GemmUniversalIN4cute5tupleIJiiiiEEENS1_10collective13CollectiveMmaINS1_35MainloopSm100TmaUmmaWarpSpecializedILi26ELi2ELi4ENS5_IJNS4_1CILi2EEENSA_ILi1EEESC_EEEEENS5_IJNSA_ILi128EEESF_NSA_ILi64EEEEEEaNS5_IJlSC_lEEEaSI_NS4_8TiledMMAINS4_8MMA_AtomIJNS4_21SM100_MMA_S8_2x1SM_SSIaaiLi128ELi128ELNS4_4UMMA5MajorE0ELSN_0ELNSM_8SaturateE0EEEEEENS4_6LayoutINS5_IJSC_SC_SC_EEENS5_IJNSA_ILi0EEEST_ST_EEEEENS5_IJNS4_10UnderscoreESW_SW_EEEEENS4_18SM100_TMA_2SM_LOADENS4_14ComposedLayoutINS4_7SwizzleILi2ELi4ELi3EEENS4_18smem_ptr_flag_bitsILi8EEENSR_INS5_IJNSA_ILi8EEESG_EEENS5_IJSG_SC_EEEEEEEvNS4_8identityESZ_S19_vS1A_EENS_8epilogue10collective18CollectiveEpilogueINS1C_23Sm100TmaWarpSpecializedILi2ELi2ELi32ELb0ELb0EEEJNS5_IJSG_SF_SG_EEENS5_IJNSR_ISG_SC_EENSR_INS5_IJNSA_ILi32EEESB_EEENS5_IJSC_SG_EEEEEEEEaSI_aSI_NS1C_6fusion15FusionCallbacksIS1G_NS1O_17LinearCombinationIaiaiLNS_15FloatRoundStyleE2EEES1H_S1N_JEEENS4_5SM1004TMEM4LOAD26SM100_TMEM_LOAD_32dp32b32xENS4_13SM90_TMA_LOADENS10_INS11_ILi1ELi4ELi3EEES14_NSR_INS5_IJS15_S1J_EEENS5_IJS1J_SC_EEEEEEENS4_39AutoVectorizingCopyWithAssumedAlignmentILi128EEENS4_14SM90_TMA_STOREES23_S25_S25_EEEvvEEEEvNT_6ParamsE,@function
        .size           _ZN7cutlass13device_kernelINS_4gemm6kernel13GemmUniversalIN4cute5tupleIJiiiiEEENS1_10collective13CollectiveMmaINS1_35MainloopSm100TmaUmmaWarpSpecializedILi26ELi2ELi4ENS5_IJNS4_1CILi2EEENSA_ILi1EEESC_EEEEENS5_IJNSA_ILi128EEESF_NSA_ILi64EEEEEEaNS5_IJlSC_lEEEaSI_NS4_8TiledMMAINS4_8MMA_AtomIJNS4_21SM100_MMA_S8_2x1SM_SSIaaiLi128ELi128ELNS4_4UMMA5MajorE0ELSN_0ELNSM_8SaturateE0EEEEEENS4_6LayoutINS5_IJSC_SC_SC_EEENS5_IJNSA_ILi0EEEST_ST_EEEEENS5_IJNS4_10UnderscoreESW_SW_EEEEENS4_18SM100_TMA_2SM_LOADENS4_14ComposedLayoutINS4_7SwizzleILi2ELi4ELi3EEENS4_18smem_ptr_flag_bitsILi8EEENSR_INS5_IJNSA_ILi8EEESG_EEENS5_IJSG_SC_EEEEEEEvNS4_8identityESZ_S19_vS1A_EENS_8epilogue10collective18CollectiveEpilogueINS1C_23Sm100TmaWarpSpecializedILi2ELi2ELi32ELb0ELb0EEEJNS5_IJSG_SF_SG_EEENS5_IJNSR_ISG_SC_EENSR_INS5_IJNSA_ILi32EEESB_EEENS5_IJSC_SG_EEEEEEEEaSI_aSI_NS1C_6fusion15FusionCallbacksIS1G_NS1O_17LinearCombinationIaiaiLNS_15FloatRoundStyleE2EEES1H_S1N_JEEENS4_5SM1004TMEM4LOAD26SM100_TMEM_LOAD_32dp32b32xENS4_13SM90_TMA_LOADENS10_INS11_ILi1ELi4ELi3EEES14_NSR_INS5_IJS15_S1J_EEENS5_IJS1J_SC_EEEEEEENS4_39AutoVectorizingCopyWithAssumedAlignmentILi128EEENS4_14SM90_TMA_STOREES23_S25_S25_EEEvvEEEEvNT_6ParamsE,(.L_x_230 - _ZN7cutlass13device_kernelINS_4gemm6kernel13GemmUniversalIN4cute5tupleIJiiiiEEENS1_10collective13CollectiveMmaINS1_35MainloopSm100TmaUmmaWarpSpecializedILi26ELi2ELi4ENS5_IJNS4_1CILi2EEENSA_ILi1EEESC_EEEEENS5_IJNSA_ILi128EEESF_NSA_ILi64EEEEEEaNS5_IJlSC_lEEEaSI_NS4_8TiledMMAINS4_8MMA_AtomIJNS4_21SM100_MMA_S8_2x1SM_SSIaaiLi128ELi128ELNS4_4UMMA5MajorE0ELSN_0ELNSM_8SaturateE0EEEEEENS4_6LayoutINS5_IJSC_SC_SC_EEENS5_IJNSA_ILi0EEEST_ST_EEEEENS5_IJNS4_10UnderscoreESW_SW_EEEEENS4_18SM100_TMA_2SM_LOADENS4_14ComposedLayoutINS4_7SwizzleILi2ELi4ELi3EEENS4_18smem_ptr_flag_bitsILi8EEENSR_INS5_IJNSA_ILi8EEESG_EEENS5_IJSG_SC_EEEEEEEvNS4_8identityESZ_S19_vS1A_EENS_8epilogue10collective18CollectiveEpilogueINS1C_23Sm100TmaWarpSpecializedILi2ELi2ELi32ELb0ELb0EEEJNS5_IJSG_SF_SG_EEENS5_IJNSR_ISG_SC_EENSR_INS5_IJNSA_ILi32EEESB_EEENS5_IJSC_SG_EEEEEEEEaSI_aSI_NS1C_6fusion15FusionCallbacksIS1G_NS1O_17LinearCombinationIaiaiLNS_15FloatRoundStyleE2EEES1H_S1N_JEEENS4_5SM1004TMEM4LOAD26SM100_TMEM_LOAD_32dp32b32xENS4_13SM90_TMA_LOADENS10_INS11_ILi1ELi4ELi3EEES14_NSR_INS5_IJS15_S1J_EEENS5_IJS1J_SC_EEEEEEENS4_39AutoVectorizingCopyWithAssumedAlignmentILi128EEENS4_14SM90_TMA_STOREES23_S25_S25_EEEvvEEEEvNT_6ParamsE)
        .other          _ZN7cutlass13device_kernelINS_4gemm6kernel13GemmUniversalIN4cute5tupleIJiiiiEEENS1_10collective13CollectiveMmaINS1_35MainloopSm100TmaUmmaWarpSpecializedILi26ELi2ELi4ENS5_IJNS4_1CILi2EEENSA_ILi1EEESC_EEEEENS5_IJNSA_ILi128EEESF_NSA_ILi64EEEEEEaNS5_IJlSC_lEEEaSI_NS4_8TiledMMAINS4_8MMA_AtomIJNS4_21SM100_MMA_S8_2x1SM_SSIaaiLi128ELi128ELNS4_4UMMA5MajorE0ELSN_0ELNSM_8SaturateE0EEEEEENS4_6LayoutINS5_IJSC_SC_SC_EEENS5_IJNSA_ILi0EEEST_ST_EEEEENS5_IJNS4_10UnderscoreESW_SW_EEEEENS4_18SM100_TMA_2SM_LOADENS4_14ComposedLayoutINS4_7SwizzleILi2ELi4ELi3EEENS4_18smem_ptr_flag_bitsILi8EEENSR_INS5_IJNSA_ILi8EEESG_EEENS5_IJSG_SC_EEEEEEEvNS4_8identityESZ_S19_vS1A_EENS_8epilogue10collective18CollectiveEpilogueINS1C_23Sm100TmaWarpSpecializedILi2ELi2ELi32ELb0ELb0EEEJNS5_IJSG_SF_SG_EEENS5_IJNSR_ISG_SC_EENSR_INS5_IJNSA_ILi32EEESB_EEENS5_IJSC_SG_EEEEEEEEaSI_aSI_NS1C_6fusion15FusionCallbacksIS1G_NS1O_17LinearCombinationIaiaiLNS_15FloatRoundStyleE2EEES1H_S1N_JEEENS4_5SM1004TMEM4LOAD26SM100_TMEM_LOAD_32dp32b32xENS4_13SM90_TMA_LOADENS10_INS11_ILi1ELi4ELi3EEES14_NSR_INS5_IJS15_S1J_EEENS5_IJS1J_SC_EEEEEEENS4_39AutoVectorizingCopyWithAssumedAlignmentILi128EEENS4_14SM90_TMA_STOREES23_S25_S25_EEEvvEEEEvNT_6ParamsE,@"STO_CUDA_ENTRY STV_DEFAULT"
_ZN7cutlass13device_kernelINS_4gemm6kernel13GemmUniversalIN4cute5tupleIJiiiiEEENS1_10collective13CollectiveMmaINS1_35MainloopSm100TmaUmmaWarpSpecializedILi26ELi2ELi4ENS5_IJNS4_1CILi2EEENSA_ILi1EEESC_EEEEENS5_IJNSA_ILi128EEESF_NSA_ILi64EEEEEEaNS5_IJlSC_lEEEaSI_NS4_8TiledMMAINS4_8MMA_AtomIJNS4_21SM100_MMA_S8_2x1SM_SSIaaiLi128ELi128ELNS4_4UMMA5MajorE0ELSN_0ELNSM_8SaturateE0EEEEEENS4_6LayoutINS5_IJSC_SC_SC_EEENS5_IJNSA_ILi0EEEST_ST_EEEEENS5_IJNS4_10UnderscoreESW_SW_EEEEENS4_18SM100_TMA_2SM_LOADENS4_14ComposedLayoutINS4_7SwizzleILi2ELi4ELi3EEENS4_18smem_ptr_flag_bitsILi8EEENSR_INS5_IJNSA_ILi8EEESG_EEENS5_IJSG_SC_EEEEEEEvNS4_8identityESZ_S19_vS1A_EENS_8epilogue10collective18CollectiveEpilogueINS1C_23Sm100TmaWarpSpecializedILi2ELi2ELi32ELb0ELb0EEEJNS5_IJSG_SF_SG_EEENS5_IJNSR_ISG_SC_EENSR_INS5_IJNSA_ILi32EEESB_EEENS5_IJSC_SG_EEEEEEEEaSI_aSI_NS1C_6fusion15FusionCallbacksIS1G_NS1O_17LinearCombinationIaiaiLNS_15FloatRoundStyleE2EEES1H_S1N_JEEENS4_5SM1004TMEM4LOAD26SM100_TMEM_LOAD_32dp32b32xENS4_13SM90_TMA_LOADENS10_INS11_ILi1ELi4ELi3EEES14_NSR_INS5_IJS15_S1J_EEENS5_IJS1J_SC_EEEEEEENS4_39AutoVectorizingCopyWithAssumedAlignmentILi128EEENS4_14SM90_TMA_STOREES23_S25_S25_EEEvvEEEEvNT_6ParamsE:
[----:B------:R-:W1:Y:S01]  /*0000*/  LDC R1, c[0x0][0x37c] ;  /* 0x0000df00ff017b82 */ /* 0x000e620000000800 */
[----:B------:R-:W2:Y:S01]  /*0010*/  S2R R108, SR_TID.X ;  /* 0x00000000006c7919 */ /* 0x000ea20000002100 */
[----:B------:R-:W3:Y:S06]  /*0020*/  LDCU.64 UR6, c[0x0][0x890] ;  /* 0x00011200ff0677ac */ /* 0x000eec0008000a00 */
[----:B------:R-:W4:Y:S01]  /*0030*/  S2UR UR37, SR_CgaCtaId ;  /* 0x00000000002579c3 */ /* 0x000f220000008800 */
[----:B------:R-:W-:Y:S02]  /*0040*/  PRMT R91, RZ, 0x7610, R91 ;  /* 0x00007610ff5b7816 */ /* 0x000fe4000000005b */
[----:B------:R-:W-:Y:S01]  /*0050*/  ELECT P1, URZ, PT ;  /* 0x0000000000ff782f */ /* 0x000fe20003820000 */
[----:B------:R-:W1:Y:S01]  /*0060*/  LDCU.64 UR46, c[0x0][0x358] ;  /* 0x00006b00ff2e77ac */ /* 0x000e620008000a00 */
[----:B---3--:R-:W-:-:S04]  /*0070*/  UISETP.NE.U32.AND UP0, UPT, UR6, URZ, UPT ;  /* 0x000000ff0600728c */ /* 0x008fc8000bf05070 */
[----:B------:R-:W-:Y:S02]  /*0080*/  UISETP.NE.AND.EX UP0, UPT, UR7, URZ, UPT, UP0 ;  /* 0x000000ff0700728c */ /* 0x000fe4000bf05300 */
[----:B----4-:R-:W-:Y:S02]  /*0090*/  ULOP3.LUT UR5, UR37, 0x1, URZ, 0xc0, !UPT ;  /* 0x0000000125057892 */ /* 0x010fe4000f8ec0ff */
[----:B------:R-:W-:Y:S01]  /*00a0*/  ULOP3.LUT UR4, UR37, 0x1, URZ, 0x3c, !UPT ;  /* 0x0000000125047892 */ /* 0x000fe2000f8e3cff */
[----:B--2---:R-:W-:-:S05]  /*00b0*/  SHF.R.U32.HI R97, RZ, 0x5, R108 ;  /* 0x00000005ff617819 */ /* 0x004fca000001166c */
[----:B------:R-:W2:Y:S02]  /*00c0*/  SHFL.IDX PT, R0, R97, RZ, 0x1f ;  /* 0x00001fff61007589 */ /* 0x000ea400000e0000 */
[----:B--2---:R-:W-:Y:S01]  /*00d0*/  R2UR UR10, R0 ;  /* 0x00000000000a72ca */ /* 0x004fe200000e0000 */
[----:B-1----:R-:W-:-:S14]  /*00e0*/  BRA.U UP0, `(.L_x_0) ;  /* 0x00000001002c7547 */ /* 0x002fdc000b800000 */
[----:B------:R-:W1:Y:S02]  /*00f0*/  LDCU.64 UR8, c[0x0][0x888] ;  /* 0x00011100ff0877ac */ /* 0x000e640008000a00 */
[----:B-1----:R-:W-:-:S04]  /*0100*/  UISETP.NE.U32.AND UP0, UPT, UR8, URZ, UPT ;  /* 0x000000ff0800728c */ /* 0x002fc8000bf05070 */
[----:B------:R-:W-:-:S09]  /*0110*/  UISETP.NE.AND.EX UP0, UPT, UR9, URZ, UPT, UP0 ;  /* 0x000000ff0900728c */ /* 0x000fd2000bf05300 */
[----:B------:R-:W-:Y:S05]  /*0120*/  BRA.U !UP0, `(.L_x_1) ;  /* 0x0000000108107547 */ /* 0x000fea000b800000 */
[----:B------:R-:W1:Y:S02]  /*0130*/  LDC.64 R50, c[0x0][0x888] ;  /* 0x00022200ff327b82 */ /* 0x000e640000000a00 */
[----:B-1----:R1:W5:Y:S01]  /*0140*/  LDG.E R50, desc[UR46][R50.64] ;  /* 0x0000002e32327981 */ /* 0x002362000c1e1900 */
[----:B------:R-:W-:Y:S01]  /*0150*/  HFMA2 R91, -RZ, RZ, 0, 5.9604644775390625e-08 ;  /* 0x00000001ff5b7431 */ /* 0x000fe200000001ff */
[----:B------:R-:W-:Y:S05]  /*0160*/  BRA `(.L_x_0) ;  /* 0x00000000000c7947 */ /* 0x000fea0003800000 */
.L_x_1:
[----:B------:R-:W1:Y:S01]  /*0170*/  LDCU UR8, c[0x0][0x880] ;  /* 0x00011000ff0877ac */ /* 0x000e620008000800 */
[----:B------:R-:W-:Y:S01]  /*0180*/  HFMA2 R91, -RZ, RZ, 0, 5.9604644775390625e-08 ;  /* 0x00000001ff5b7431 */ /* 0x000fe200000001ff */
[----:B-1----:R-:W-:-:S07]  /*0190*/  MOV R50, UR8 ;  /* 0x0000000800327c02 */ /* 0x002fce0008000f00 */
.L_x_0:
[----:B------:R-:W2:Y:S02]  /*01a0*/  LDCU.64 UR8, c[0x0][0x8b0] ;  /* 0x00011600ff0877ac */ /* 0x000ea40008000a00 */
[----:B--2---:R-:W-:-:S04]  /*01b0*/  UISETP.NE.U32.AND UP0, UPT, UR8, URZ, UPT ;  /* 0x000000ff0800728c */ /* 0x004fc8000bf05070 */
[----:B------:R-:W-:-:S09]  /*01c0*/  UISETP.NE.AND.EX UP0, UPT, UR9, URZ, UPT, UP0 ;  /* 0x000000ff0900728c */ /* 0x000fd2000bf05300 */
[----:B------:R-:W-:Y:S05]  /*01d0*/  BRA.U UP0, `(.L_x_2) ;  /* 0x0000000100247547 */ /* 0x000fea000b800000 */
[----:B------:R-:W2:Y:S02]  /*01e0*/  LDCU.64 UR8, c[0x0][0x8a8] ;  /* 0x00011500ff0877ac */ /* 0x000ea40008000a00 */
[----:B--2---:R-:W-:-:S04]  /*01f0*/  UISETP.NE.U32.AND UP0, UPT, UR8, URZ, UPT ;  /* 0x000000ff0800728c */ /* 0x004fc8000bf05070 */
[----:B------:R-:W-:-:S09]  /*0200*/  UISETP.NE.AND.EX UP0, UPT, UR9, URZ, UPT, UP0 ;  /* 0x000000ff0900728c */ /* 0x000fd2000bf05300 */
[----:B------:R-:W-:Y:S05]  /*0210*/  BRA.U !UP0, `(.L_x_3) ;  /* 0x00000001080c7547 */ /* 0x000fea000b800000 */
[----:B------:R-:W2:Y:S02]  /*0220*/  LDC.64 R46, c[0x0][0x8a8] ;  /* 0x00022a00ff2e7b82 */ /* 0x000ea40000000a00 */
[----:B--2---:R2:W5:Y:S01]  /*0230*/  LDG.E R46, desc[UR46][R46.64] ;  /* 0x0000002e2e2e7981 */ /* 0x004562000c1e1900 */
[----:B------:R-:W-:Y:S05]  /*0240*/  BRA `(.L_x_2) ;  /* 0x0000000000087947 */ /* 0x000fea0003800000 */
.L_x_3:
[----:B------:R-:W2:Y:S02]  /*0250*/  LDCU UR8, c[0x0][0x8a0] ;  /* 0x00011400ff0877ac */ /* 0x000ea40008000800 */
[----:B--2---:R-:W-:Y:S02]  /*0260*/  MOV R46, UR8 ;  /* 0x00000008002e7c02 */ /* 0x004fe40008000f00 */
.L_x_2:
[----:B------:R-:W-:Y:S01]  /*0270*/  IMAD.U32 R0, RZ, RZ, UR10 ;  /* 0x0000000aff007e24 */ /* 0x000fe2000f8e00ff */
[----:B------:R-:W-:Y:S04]  /*0280*/  BSSY.RECONVERGENT B0, `(.L_x_4) ;  /* 0x000000c000007945 */ /* 0x000fe80003800200 */
[C---:B------:R-:W-:Y:S02]  /*0290*/  ISETP.NE.OR P2, PT, R0.reuse, 0x1, !P1 ;  /* 0x000000010000780c */ /* 0x040fe40004f45670 */
[----:B------:R-:W-:-:S11]  /*02a0*/  ISETP.NE.OR P0, PT, R0, 0x3, !P1 ;  /* 0x000000030000780c */ /* 0x000fd60004f05670 */
[----:B------:R-:W-:Y:S05]  /*02b0*/  @P2 BRA `(.L_x_5) ;  /* 0x0000000000202947 */ /* 0x000fea0003800000 */
[----:B------:R-:W3:Y:S02]  /*02c0*/  LDCU.64 UR8, c[0x0][0x348] ;  /* 0x00006900ff0877ac */ /* 0x000ee40008000a00 */
[----:B---3--:R-:W-:Y:S02]  /*02d0*/  UIADD3 UR12, UP1, UPT, UR8, 0x80, URZ ;  /* 0x00000080080c7890 */ /* 0x008fe4000ff3e0ff */
[----:B------:R-:W-:Y:S02]  /*02e0*/  UIADD3 UR8, UP0, UPT, UR8, 0x180, URZ ;  /* 0x0000018008087890 */ /* 0x000fe4000ff1e0ff */
[----:B------:R-:W-:Y:S02]  /*02f0*/  UIADD3.X UR13, UPT, UPT, URZ, UR9, URZ, UP1, !UPT ;  /* 0x00000009ff0d7290 */ /* 0x000fe40008ffe4ff */
[----:B------:R-:W-:-:S07]  /*0300*/  UIADD3.X UR9, UPT, UPT, URZ, UR9, URZ, UP0, !UPT ;  /* 0x00000009ff097290 */ /* 0x000fce00087fe4ff */
[----:B------:R3:W-:Y:S02]  /*0310*/  UTMACCTL.PF [UR12] ;  /* 0x000000000c0079b9 */ /* 0x0007e40008040000 */
[----:B------:R3:W-:Y:S02]  /*0320*/  UTMACCTL.PF [UR8] ;  /* 0x00000000080079b9 */ /* 0x0007e40008040000 */
[----:B---3--:R-:W-:Y:S01]  /*0330*/  NOP ;  /* 0x0000000000007918 */ /* 0x008fe20000000000 */
.L_x_5:
[----:B------:R-:W-:Y:S05]  /*0340*/  BSYNC.RECONVERGENT B0 ;  /* 0x0000000000007941 */ /* 0x000fea0003800200 */
.L_x_4:
[----:B------:R-:W-:Y:S04]  /*0350*/  BSSY.RECONVERGENT B0, `(.L_x_6) ;  /* 0x000000a000007945 */ /* 0x000fe80003800200 */
        /* <DEDUP_REMOVED lines=9> */
.L_x_7:
[----:B------:R-:W-:Y:S05]  /*03f0*/  BSYNC.RECONVERGENT B0 ;  /* 0x0000000000007941 */ /* 0x000fea0003800200 */
.L_x_6:
[----:B------:R-:W3:Y:S01]  /*0400*/  LDCU.64 UR8, c[0x0][0x888] ;  /* 0x00011100ff0877ac */ /* 0x000ee20008000a00 */
[----:B------:R-:W-:Y:S02]  /*0410*/  UISETP.EQ.U32.AND UP1, UPT, UR6, URZ, UPT ;  /* 0x000000ff0600728c */ /* 0x000fe4000bf22070 */
[----:B------:R-:W-:Y:S02]  /*0420*/  UPLOP3.LUT UP5, UPT, UPT, UPT, UPT, 0x80, 0x8 ;  /* 0x000000000008789c */ /* 0x000fe40003faf070 */
[----:B---3--:R-:W-:-:S04]  /*0430*/  UISETP.NE.U32.AND UP0, UPT, UR8, URZ, UPT ;  /* 0x000000ff0800728c */ /* 0x008fc8000bf05070 */
[----:B------:R-:W-:-:S04]  /*0440*/  UISETP.NE.AND.EX UP0, UPT, UR9, URZ, UPT, UP0 ;  /* 0x000000ff0900728c */ /* 0x000fc8000bf05300 */
[----:B------:R-:W-:-:S04]  /*0450*/  UISETP.EQ.OR.EX UP2, UPT, UR7, URZ, !UP0, UP1 ;  /* 0x000000ff0700728c */ /* 0x000fc8000c742710 */
[----:B------:R-:W-:-:S05]  /*0460*/  UP2UR UR50, UPR, URZ, 0x4 ;  /* 0x00000004ff327883 */ /* 0x000fca0008000000 */
[----:B------:R-:W-:Y:S07]  /*0470*/  BRA.U !UP2, `(.L_x_8) ;  /* 0x000000010a207547 */ /* 0x000fee000b800000 */
[----:B-----5:R-:W-:Y:S01]  /*0480*/  R2UR UR8, R50 ;  /* 0x00000000320872ca */ /* 0x020fe200000e0000 */
[----:B------:R-:W-:Y:S02]  /*0490*/  UISETP.NE.U32.AND UP2, UPT, UR6, URZ, UPT ;  /* 0x000000ff0600728c */ /* 0x000fe4000bf45070 */
[----:B------:R-:W-:Y:S02]  /*04a0*/  USEL UR6, URZ, 0xffffffff, UP0 ;  /* 0xffffffffff067887 */ /* 0x000fe40008000000 */
[----:B------:R-:W-:-:S08]  /*04b0*/  UISETP.NE.AND.EX UP2, UPT, UR7, URZ, UPT, UP2 ;  /* 0x000000ff0700728c */ /* 0x000fd0000bf45320 */
[----:B------:R-:W-:-:S04]  /*04c0*/  UISETP.NE.AND UP1, UPT, UR8, URZ, UPT ;  /* 0x000000ff0800728c */ /* 0x000fc8000bf25270 */
[----:B------:R-:W-:-:S04]  /*04d0*/  @!UP2 USEL UR6, URZ, 0xffffffff, UP1 ;  /* 0xffffffffff06a887 */ /* 0x000fc80008800000 */
[----:B------:R-:W-:-:S04]  /*04e0*/  ULOP3.LUT UR6, UR6, 0x1, URZ, 0xc0, !UPT ;  /* 0x0000000106067892 */ /* 0x000fc8000f8ec0ff */
[----:B------:R-:W-:-:S11]  /*04f0*/  UISETP.NE.U32.AND UP5, UPT, UR6, 0x1, UPT ;  /* 0x000000010600788c */ /* 0x000fd6000bfa5070 */
.L_x_8:
[----:B------:R-:W3:Y:S01]  /*0500*/  SHFL.IDX PT, R0, R97, RZ, 0x1f ;  /* 0x00001fff61007589 */ /* 0x000ee200000e0000 */
[----:B------:R-:W-:-:S04]  /*0510*/  UISETP.NE.AND UP1, UPT, UR10, 0x2, UPT ;  /* 0x000000020a00788c */ /* 0x000fc8000bf25270 */
[----:B------:R-:W-:Y:S02]  /*0520*/  UISETP.EQ.AND UP2, UPT, UR5, URZ, !UP1 ;  /* 0x000000ff0500728c */ /* 0x000fe4000cf42270 */
[----:B------:R-:W-:-:S04]  /*0530*/  USEL UR6, URZ, 0x1, UP1 ;  /* 0x00000001ff067887 */ /* 0x000fc80008800000 */
[----:B------:R-:W-:Y:S02]  /*0540*/  PLOP3.LUT P5, PT, P1, PT, UP2, 0x80, 0x8 ;  /* 0x000000000008781c */ /* 0x000fe40000faf028 */
[----:B---3--:R-:W-:-:S13]  /*0550*/  ISETP.NE.AND P0, PT, R0, RZ, PT ;  /* 0x000000ff0000720c */ /* 0x008fda0003f05270 */
[----:B------:R-:W-:Y:S05]  /*0560*/  @P0 BRA `(.L_x_9) ;  /* 0x0000000400000947 */ /* 0x000fea0003800000 */
[----:B------:R-:W-:Y:S01]  /*0570*/  ELECT P0, URZ, PT ;  /* 0x0000000000ff782f */ /* 0x000fe20003800000 */
[----:B------:R-:W-:-:S12]  /*0580*/  BSSY.RECONVERGENT B0, `(.L_x_9) ;  /* 0x000003e000007945 */ /* 0x000fd80003800200 */
[----:B------:R-:W-:Y:S05]  /*0590*/  @!P0 BRA `(.L_x_10) ;  /* 0x0000000000f08947 */ /* 0x000fea0003800000 */
[----:B------:R-:W-:Y:S01]  /*05a0*/  UMOV UR8, 0x400 ;  /* 0x0000040000087882 */ /* 0x000fe20000000000 */
[----:B------:R-:W-:Y:S01]  /*05b0*/  UMOV UR7, 0x1 ;  /* 0x0000000100077882 */ /* 0x000fe20000000000 */
[----:B------:R-:W-:Y:S02]  /*05c0*/  ULEA UR8, UR37, UR8, 0x18 ;  /* 0x0000000825087291 */ /* 0x000fe4000f8ec0ff */
[----:B------:R-:W-:-:S04]  /*05d0*/  UIADD3 UR12, UPT, UPT, -UR7, 0x100000, URZ ;  /* 0x00100000070c7890 */ /* 0x000fc8000fffe1ff */
[----:B------:R-:W-:Y:S02]  /*05e0*/  USHF.L.U32 UR13, UR12, 0xb, URZ ;  /* 0x0000000b0c0d7899 */ /* 0x000fe400080006ff */
[----:B------:R-:W-:Y:S01]  /*05f0*/  USHF.L.U32 UR12, UR12, 0x1, URZ ;  /* 0x000000010c0c7899 */ /* 0x000fe200080006ff */
[----:B------:R-:W3:Y:S11]  /*0600*/  FENCE.VIEW.ASYNC.S ;  /* 0x00000000000073c6 */ /* 0x000ef60000000000 */
[----:B---3--:R3:W4:Y:S01]  /*0610*/  SYNCS.EXCH.64 URZ, [UR8], UR12 ;  /* 0x0000000c08ff75b2 */ /* 0x0087220008000100 */
[----:B------:R3:W1:Y:S01]  /*0620*/  SYNCS.EXCH.64 URZ, [UR8+0xd0], UR12 ;  /* 0x0000d00c08ff75b2 */ /* 0x0006620008000100 */
        /* <DEDUP_REMOVED lines=49> */
[----:B------:R3:W1:Y:S02]  /*0940*/  SYNCS.EXCH.64 URZ, [UR8+0x198], UR12 ;  /* 0x0001980c08ff75b2 */ /* 0x0006640008000100 */
[----:B---34-:R-:W-:Y:S01]  /*0950*/  NOP ;  /* 0x0000000000007918 */ /* 0x018fe20000000000 */
.L_x_10:
[----:B------:R-:W-:Y:S05]  /*0960*/  BSYNC.RECONVERGENT B0 ;  /* 0x0000000000007941 */ /* 0x000fea0003800200 */
.L_x_9:
[----:B------:R-:W3:Y:S01]  /*0970*/  SHFL.IDX PT, R0, R97, RZ, 0x1f ;  /* 0x00001fff61007589 */ /* 0x000ee200000e0000 */
[----:B------:R-:W-:Y:S01]  /*0980*/  NOP ;  /* 0x0000000000007918 */ /* 0x000fe20000000000 */
[----:B---3--:R-:W-:-:S13]  /*0990*/  ISETP.NE.AND P0, PT, R0, 0x1, PT ;  /* 0x000000010000780c */ /* 0x008fda0003f05270 */
[----:B------:R-:W-:Y:S05]  /*09a0*/  @P0 BRA `(.L_x_11) ;  /* 0x0000000000440947 */ /* 0x000fea0003800000 */
[----:B------:R-:W-:Y:S01]  /*09b0*/  UMOV UR9, 0x400 ;  /* 0x0000040000097882 */ /* 0x000fe20000000000 */
[----:B------:R-:W-:Y:S01]  /*09c0*/  UMOV UR8, 0x20 ;  /* 0x0000002000087882 */ /* 0x000fe20000000000 */
[----:B------:R-:W-:Y:S01]  /*09d0*/  UMOV UR7, 0x80 ;  /* 0x0000008000077882 */ /* 0x000fe20000000000 */
[----:B------:R-:W-:Y:S02]  /*09e0*/  ULEA UR9, UR37, UR9, 0x18 ;  /* 0x0000000925097291 */ /* 0x000fe4000f8ec0ff */
[----:B------:R-:W-:-:S04]  /*09f0*/  UIADD3 UR12, UPT, UPT, -UR8, 0x100000, URZ ;  /* 0x00100000080c7890 */ /* 0x000fc8000fffe1ff */
[----:B------:R-:W-:Y:S02]  /*0a00*/  USHF.L.U32 UR13, UR12, 0xb, URZ ;  /* 0x0000000b0c0d7899 */ /* 0x000fe400080006ff */
[----:B------:R-:W-:Y:S02]  /*0a10*/  USHF.L.U32 UR12, UR12, 0x1, URZ ;  /* 0x000000010c0c7899 */ /* 0x000fe400080006ff */
[----:B------:R-:W-:-:S04]  /*0a20*/  UIADD3 UR14, UPT, UPT, -UR7, 0x100000, URZ ;  /* 0x00100000070e7890 */ /* 0x000fc8000fffe1ff */
[----:B------:R-:W-:Y:S02]  /*0a30*/  USHF.L.U32 UR15, UR14, 0xb, URZ ;  /* 0x0000000b0e0f7899 */ /* 0x000fe400080006ff */
[----:B------:R-:W-:Y:S01]  /*0a40*/  USHF.L.U32 UR14, UR14, 0x1, URZ ;  /* 0x000000010e0e7899 */ /* 0x000fe200080006ff */
[----:B------:R-:W-:Y:S01]  /*0a50*/  ELECT P0, URZ, PT ;  /* 0x0000000000ff782f */ /* 0x000fe20003800000 */
[----:B------:R-:W3:Y:S02]  /*0a60*/  FENCE.VIEW.ASYNC.S ;  /* 0x00000000000073c6 */ /* 0x000ee40000000000 */
[----:B---3--:R3:W4:Y:S08]  /*0a70*/  SYNCS.EXCH.64 URZ, [UR9+0x1a0], UR12 ;  /* 0x0001a00c09ff75b2 */ /* 0x0087300008000100 */
[----:B------:R3:W1:Y:S01]  /*0a80*/  SYNCS.EXCH.64 URZ, [UR9+0x1b0], UR14 ;  /* 0x0001b00e09ff75b2 */ /* 0x0006620008000100 */
[----:B------:R3:W1:Y:S01]  /*0a90*/  SYNCS.EXCH.64 URZ, [UR9+0x1a8], UR12 ;  /* 0x0001a80c09ff75b2 */ /* 0x0006620008000100 */
[----:B------:R3:W1:Y:S01]  /*0aa0*/  SYNCS.EXCH.64 URZ, [UR9+0x1b8], UR14 ;  /* 0x0001b80e09ff75b2 */ /* 0x0006620008000100 */
[----:B------:R-:W-:Y:S01]  /*0ab0*/  NOP ;  /* 0x0000000000007918 */ /* 0x000fe20000000000 */
.L_x_11:
[----:B------:R-:W2:Y:S01]  /*0ac0*/  SHFL.IDX PT, R0, R97, RZ, 0x1f ;  /* 0x00001fff61007589 */ /* 0x000ea200000e0000 */
[----:B------:R-:W-:Y:S01]  /*0ad0*/  NOP ;  /* 0x0000000000007918 */ /* 0x000fe20000000000 */
[----:B--2---:R-:W-:-:S13]  /*0ae0*/  ISETP.NE.AND P0, PT, R0, 0x3, PT ;  /* 0x000000030000780c */ /* 0x004fda0003f05270 */
[----:B------:R-:W-:Y:S05]  /*0af0*/  @P0 BRA `(.L_x_12) ;  /* 0x00000000002c0947 */ /* 0x000fea0003800000 */
[----:B------:R-:W-:Y:S01]  /*0b00*/  UMOV UR8, 0x400 ;  /* 0x0000040000087882 */ /* 0x000fe20000000000 */
[----:B------:R-:W-:Y:S01]  /*0b10*/  UMOV UR7, 0x20 ;  /* 0x0000002000077882 */ /* 0x000fe20000000000 */
[----:B------:R-:W-:Y:S02]  /*0b20*/  ULEA UR8, UR37, UR8, 0x18 ;  /* 0x0000000825087291 */ /* 0x000fe4000f8ec0ff */
[----:B---3--:R-:W-:-:S04]  /*0b30*/  UIADD3 UR12, UPT, UPT, -UR7, 0x100000, URZ ;  /* 0x00100000070c7890 */ /* 0x008fc8000fffe1ff */
[----:B------:R-:W-:Y:S02]  /*0b40*/  USHF.L.U32 UR13, UR12, 0xb, URZ ;  /* 0x0000000b0c0d7899 */ /* 0x000fe400080006ff */
[----:B------:R-:W-:Y:S01]  /*0b50*/  USHF.L.U32 UR12, UR12, 0x1, URZ ;  /* 0x000000010c0c7899 */ /* 0x000fe200080006ff */
[----:B------:R-:W-:Y:S01]  /*0b60*/  ELECT P0, URZ, PT ;  /* 0x0000000000ff782f */ /* 0x000fe20003800000 */
[----:B------:R-:W2:Y:S10]  /*0b70*/  FENCE.VIEW.ASYNC.S ;  /* 0x00000000000073c6 */ /* 0x000eb40000000000 */
[----:B--2---:R2:W3:Y:S01]  /*0b80*/  SYNCS.EXCH.64 URZ, [UR8+0x1c0], UR12 ;  /* 0x0001c00c08ff75b2 */ /* 0x0044e20008000100 */
[----:B------:R2:W1:Y:S01]  /*0b90*/  SYNCS.EXCH.64 URZ, [UR8+0x1c8], UR12 ;  /* 0x0001c80c08ff75b2 */ /* 0x0004620008000100 */
[----:B------:R-:W-:Y:S01]  /*0ba0*/  NOP ;  /* 0x0000000000007918 */ /* 0x000fe20000000000 */
.L_x_12:
[----:B------:R-:W4:Y:S01]  /*0bb0*/  SHFL.IDX PT, R0, R97, RZ, 0x1f ;  /* 0x00001fff61007589 */ /* 0x000f2200000e0000 */
[----:B------:R-:W-:Y:S01]  /*0bc0*/  NOP ;  /* 0x0000000000007918 */ /* 0x000fe20000000000 */
[----:B----4-:R-:W-:-:S13]  /*0bd0*/  ISETP.NE.AND P0, PT, R0, 0x4, PT ;  /* 0x000000040000780c */ /* 0x010fda0003f05270 */
[----:B------:R-:W-:Y:S05]  /*0be0*/  @P0 BRA `(.L_x_13) ;  /* 0x0000000000480947 */ /* 0x000fea0003800000 */
[----:B---3--:R-:W-:Y:S01]  /*0bf0*/  UMOV UR9, 0x1e0 ;  /* 0x000001e000097882 */ /* 0x008fe20000000000 */
[----:B--2---:R-:W-:Y:S01]  /*0c00*/  UMOV UR8, 0x400 ;  /* 0x0000040000087882 */ /* 0x004fe20000000000 */
[----:B------:R-:W-:Y:S01]  /*0c10*/  USEL UR9, UR9, 0x1a0, UP5 ;  /* 0x000001a009097887 */ /* 0x000fe2000a800000 */
        /* <DEDUP_REMOVED lines=9> */
[----:B------:R-:W2:Y:S02]  /*0cb0*/  FENCE.VIEW.ASYNC.S ;  /* 0x00000000000073c6 */ /* 0x000ea40000000000 */
[----:B--2---:R4:W2:Y:S08]  /*0cc0*/  SYNCS.EXCH.64 URZ, [UR8+0x1d0], UR12 ;  /* 0x0001d00c08ff75b2 */ /* 0x0048b00008000100 */
[----:B------:R4:W3:Y:S01]  /*0cd0*/  SYNCS.EXCH.64 URZ, [UR8+0x1e0], UR14 ;  /* 0x0001e00e08ff75b2 */ /* 0x0008e20008000100 */
[----:B------:R4:W1:Y:S01]  /*0ce0*/  SYNCS.EXCH.64 URZ, [UR8+0x1d8], UR12 ;  /* 0x0001d80c08ff75b2 */ /* 0x0008620008000100 */
[----:B------:R4:W1:Y:S02]  /*0cf0*/  SYNCS.EXCH.64 URZ, [UR8+0x1e8], UR14 ;  /* 0x0001e80e08ff75b2 */ /* 0x0008640008000100 */
[----:B----4-:R-:W-:Y:S01]  /*0d00*/  NOP ;  /* 0x0000000000007918 */ /* 0x010fe20000000000 */
.L_x_13:
[----:B------:R-:W4:Y:S01]  /*0d10*/  SHFL.IDX PT, R0, R97, RZ, 0x1f ;  /* 0x00001fff61007589 */ /* 0x000f2200000e0000 */
[----:B------:R-:W-:Y:S01]  /*0d20*/  NOP ;  /* 0x0000000000007918 */ /* 0x000fe20000000000 */
[----:B----4-:R-:W-:-:S13]  /*0d30*/  ISETP.NE.AND P0, PT, R0, 0x5, PT ;  /* 0x000000050000780c */ /* 0x010fda0003f05270 */
[----:B------:R-:W-:Y:S05]  /*0d40*/  @P0 BRA `(.L_x_14) ;  /* 0x0000000000540947 */ /* 0x000fea0003800000 */
[----:B---3--:R-:W-:Y:S01]  /*0d50*/  UMOV UR9, 0x400 ;  /* 0x0000040000097882 */ /* 0x008fe20000000000 */
[----:B--2---:R-:W-:Y:S01]  /*0d60*/  UMOV UR8, 0x1 ;  /* 0x0000000100087882 */ /* 0x004fe20000000000 */
        /* <DEDUP_REMOVED lines=13> */
[----:B------:R4:W1:Y:S01]  /*0e40*/  SYNCS.EXCH.64 URZ, [UR9+0x218], UR14 ;  /* 0x0002180e09ff75b2 */ /* 0x0008620008000100 */
[----:B------:R4:W1:Y:S01]  /*0e50*/  SYNCS.EXCH.64 URZ, [UR9+0x200], UR12 ;  /* 0x0002000c09ff75b2 */ /* 0x0008620008000100 */
[----:B------:R4:W1:Y:S01]  /*0e60*/  SYNCS.EXCH.64 URZ, [UR9+0x220], UR14 ;  /* 0x0002200e09ff75b2 */ /* 0x0008620008000100 */
[----:B------:R4:W1:Y:S01]  /*0e70*/  SYNCS.EXCH.64 URZ, [UR9+0x208], UR12 ;  /* 0x0002080c09ff75b2 */ /* 0x0008620008000100 */
[----:B------:R4:W1:Y:S02]  /*0e80*/  SYNCS.EXCH.64 URZ, [UR9+0x228], UR14 ;  /* 0x0002280e09ff75b2 */ /* 0x0008640008000100 */
[----:B----4-:R-:W-:Y:S01]  /*0e90*/  NOP ;  /* 0x0000000000007918 */ /* 0x010fe20000000000 */
.L_x_14:
[----:B------:R-:W4:Y:S01]  /*0ea0*/  SHFL.IDX PT, R0, R97, RZ, 0x1f ;  /* 0x00001fff61007589 */ /* 0x000f2200000e0000 */
[----:B------:R-:W-:Y:S01]  /*0eb0*/  ISETP.NE.OR P1, PT, RZ, UR10, !P1 ;  /* 0x0000000aff007c0c */ /* 0x000fe2000cf25670 */
[----:B------:R-:W-:Y:S01]  /*0ec0*/  NOP ;  /* 0x0000000000007918 */ /* 0x000fe20000000000 */
[----:B----4-:R-:W-:-:S13]  /*0ed0*/  ISETP.NE.AND P0, PT, R0, 0x3, PT ;  /* 0x000000030000780c */ /* 0x010fda0003f05270 */
[----:B------:R-:W-:Y:S05]  /*0ee0*/  @P0 BRA `(.L_x_15) ;  /* 0x0000000000340947 */ /* 0x000fea0003800000 */
[----:B--2---:R-:W-:Y:S01]  /*0ef0*/  UMOV UR8, 0x400 ;  /* 0x0000040000087882 */ /* 0x004fe20000000000 */
[----:B------:R-:W-:Y:S01]  /*0f00*/  UMOV UR7, 0x20 ;  /* 0x0000002000077882 */ /* 0x000fe20000000000 */
[----:B------:R-:W-:Y:S02]  /*0f10*/  ULEA UR8, UR37, UR8, 0x18 ;  /* 0x0000000825087291 */ /* 0x000fe4000f8ec0ff */
[----:B---3--:R-:W-:-:S04]  /*0f20*/  UIADD3 UR12, UPT, UPT, -UR7, 0x100000, URZ ;  /* 0x00100000070c7890 */ /* 0x008fc8000fffe1ff */
[----:B------:R-:W-:Y:S02]  /*0f30*/  USHF.L.U32 UR13, UR12, 0xb, URZ ;  /* 0x0000000b0c0d7899 */ /* 0x000fe400080006ff */
[----:B------:R-:W-:Y:S01]  /*0f40*/  USHF.L.U32 UR12, UR12, 0x1, URZ ;  /* 0x000000010c0c7899 */ /* 0x000fe200080006ff */
[----:B------:R-:W-:Y:S01]  /*0f50*/  ELECT P0, URZ, PT ;  /* 0x0000000000ff782f */ /* 0x000fe20003800000 */
[----:B------:R-:W2:Y:S10]  /*0f60*/  FENCE.VIEW.ASYNC.S ;  /* 0x00000000000073c6 */ /* 0x000eb40000000000 */
[----:B--2---:R4:W2:Y:S01]  /*0f70*/  SYNCS.EXCH.64 URZ, [UR8+0x230], UR12 ;  /* 0x0002300c08ff75b2 */ /* 0x0048a20008000100 */
[----:B------:R4:W3:Y:S01]  /*0f80*/  SYNCS.EXCH.64 URZ, [UR8+0x240], UR12 ;  /* 0x0002400c08ff75b2 */ /* 0x0008e20008000100 */
[----:B------:R4:W1:Y:S01]  /*0f90*/  SYNCS.EXCH.64 URZ, [UR8+0x238], UR12 ;  /* 0x0002380c08ff75b2 */ /* 0x0008620008000100 */
[----:B------:R4:W1:Y:S02]  /*0fa0*/  SYNCS.EXCH.64 URZ, [UR8+0x248], UR12 ;  /* 0x0002480c08ff75b2 */ /* 0x0008640008000100 */
[----:B----4-:R-:W-:Y:S01]  /*0fb0*/  NOP ;  /* 0x0000000000007918 */ /* 0x010fe20000000000 */
.L_x_15:
[----:B------:R-:W-:Y:S01]  /*0fc0*/  VOTEU.ALL UP1, P1 ;  /* 0x0000000000ff7886 */ /* 0x000fe20000820000 */
[----:B--2---:R-:W2:Y:S01]  /*0fd0*/  LDCU UR8, c[0x0][0x36c] ;  /* 0x00006d80ff0877ac */ /* 0x004ea20008000800 */
[----:B------:R-:W-:Y:S01]  /*0fe0*/  NOP ;  /* 0x0000000000007918 */ /* 0x000fe20000000000 */
[----:B------:R-:W-:Y:S01]  /*0ff0*/  LOP3.LUT R10, R108, 0x1f, RZ, 0xc0, !PT ;  /* 0x0000001f6c0a7812 */ /* 0x000fe200078ec0ff */
[----:B---3--:R-:W-:Y:S01]  /*1000*/  UMOV UR12, 0x20 ;  /* 0x00000020000c7882 */ /* 0x008fe20000000000 */
[----:B------:R-:W-:Y:S01]  /*1010*/  @!UP1 UMOV UR7, 0x400 ;  /* 0x0000040000079882 */ /* 0x000fe20000000000 */
[----:B------:R-:W-:-:S04]  /*1020*/  @!UP1 UIADD3 UR12, UPT, UPT, -UR12, 0x100000, URZ ;  /* 0x001000000c0c9890 */ /* 0x000fc8000fffe1ff */
[----:B------:R-:W-:Y:S02]  /*1030*/  @!UP1 USHF.L.U32 UR13, UR12, 0xb, URZ ;  /* 0x0000000b0c0d9899 */ /* 0x000fe400080006ff */
[----:B------:R-:W-:Y:S02]  /*1040*/  @!UP1 USHF.L.U32 UR12, UR12, 0x1, URZ ;  /* 0x000000010c0c9899 */ /* 0x000fe400080006ff */
[----:B------:R-:W-:Y:S01]  /*1050*/  @!UP1 ULEA UR7, UR37, UR7, 0x18 ;  /* 0x0000000725079291 */ /* 0x000fe2000f8ec0ff */
[----:B------:R-:W-:Y:S01]  /*1060*/  VOTEU.ALL UP1, P1 ;  /* 0x0000000000ff7886 */ /* 0x000fe20000820000 */
[----:B------:R-:W-:Y:S01]  /*1070*/  UISETP.NE.AND UP4, UPT, UR10, URZ, UPT ;  /* 0x000000ff0a00728c */ /* 0x000fe2000bf85270 */
[----:B------:R-:W3:Y:S09]  /*1080*/  FENCE.VIEW.ASYNC.S ;  /* 0x00000000000073c6 */ /* 0x000ef20000000000 */
[----:B---3--:R3:W4:Y:S01]  /*1090*/  @!UP1 SYNCS.EXCH.64 URZ, [UR7+0x250], UR12 ;  /* 0x0002500c07ff95b2 */ /* 0x0087220008000100 */
[----:B--2---:R-:W-:-:S09]  /*10a0*/  UISETP.EQ.U32.AND UP1, UPT, UR8, 0x1, UPT ;  /* 0x000000010800788c */ /* 0x004fd2000bf22070 */
[----:B------:R-:W-:Y:S05]  /*10b0*/  BRA.U !UP1, `(.L_x_16) ;  /* 0x0000000109087547 */ /* 0x000fea000b800000 */
[----:B-1--4-:R-:W-:Y:S01]  /*10c0*/  UCGABAR_ARV ;  /* 0x00000000000079c7 */ /* 0x012fe20008000000 */
[----:B------:R-:W-:Y:S05]  /*10d0*/  BRA `(.L_x_17) ;  /* 0x0000000000047947 */ /* 0x000fea0003800000 */
.L_x_16:
[----:B-1--4-:R-:W-:Y:S01]  /*10e0*/  NOP ;  /* 0x0000000000007918 */ /* 0x012fe20000000000 */
.L_x_17:
[----:B------:R-:W1:Y:S01]  /*10f0*/  S2R R20, SR_CTAID.Y ;  /* 0x0000000000147919 */ /* 0x000e620000002600 */
[----:B------:R-:W-:-:S05]  /*1100*/  CS2R.32 R90, SR_CgaSize ;  /* 0x00000000005a7805 */ /* 0x000fca0000008a00 */
[----:B------:R-:W-:-:S05]  /*1110*/  IMAD R90, R90, -0xa0, RZ ;  /* 0xffffff605a5a7824 */ /* 0x000fca00078e02ff */
[----:B---3--:R-:W-:-:S14]  /*1120*/  R2UR UR7, R90 ;  /* 0x000000005a0772ca */ /* 0x008fdc00000e0000 */
[----:B------:R-:W2:Y:S01]  /*1130*/  LDCU UR7, c[0x0][UR7+0x2b4] ;  /* 0x00005680070777ac */ /* 0x000ea20008000800 */
[----:B------:R-:W-:-:S05]  /*1140*/  CS2R.32 R0, SR_CgaSize ;  /* 0x0000000000007805 */ /* 0x000fca0000008a00 */
[----:B------:R-:W-:-:S06]  /*1150*/  IMAD R0, R0, -0xa0, RZ ;  /* 0xffffff6000007824 */ /* 0x000fcc00078e02ff */
[----:B------:R-:W3:Y:S01]  /*1160*/  LDC R0, c[0x0][R0+0x2a4] ;  /* 0x0000a90000007b82 */ /* 0x000ee20000000800 */
[----:B------:R-:W-:Y:S01]  /*1170*/  PRMT R8, RZ, 0x7610, R8 ;  /* 0x00007610ff087816 */ /* 0x000fe20000000008 */
[----:B------:R-:W4:Y:S01]  /*1180*/  S2R R11, SR_CTAID.X ;  /* 0x00000000000b7919 */ /* 0x000f220000002500 */
[----:B------:R-:W-:-:S05]  /*1190*/  CS2R.32 R90, SR_CgaSize ;  /* 0x00000000005a7805 */ /* 0x000fca0000008a00 */
[----:B------:R-:W-:-:S05]  /*11a0*/  IMAD R90, R90, -0xa0, RZ ;  /* 0xffffff605a5a7824 */ /* 0x000fca00078e02ff */
[----:B------:R-:W-:-:S14]  /*11b0*/  R2UR UR8, R90 ;  /* 0x000000005a0872ca */ /* 0x000fdc00000e0000 */
[----:B------:R-:W3:Y:S01]  /*11c0*/  LDCU UR8, c[0x0][UR8+0x2b0] ;  /* 0x00005600080877ac */ /* 0x000ee20008000800 */
[----:B------:R-:W-:Y:S01]  /*11d0*/  UISETP.NE.AND UP2, UPT, UR10, 0x2, UPT ;  /* 0x000000020a00788c */ /* 0x000fe2000bf45270 */
[----:B------:R-:W2:Y:S01]  /*11e0*/  LDC R9, c[0x0][0xb24] ;  /* 0x0002c900ff097b82 */ /* 0x000ea20000000800 */
[----:B------:R-:W-:-:S05]  /*11f0*/  CS2R.32 R2, SR_CgaSize ;  /* 0x0000000000027805 */ /* 0x000fca0000008a00 */
[----:B------:R-:W-:-:S06]  /*1200*/  IMAD R2, R2, -0xa0, RZ ;  /* 0xffffff6002027824 */ /* 0x000fcc00078e02ff */
[----:B------:R-:W3:Y:S08]  /*1210*/  LDC R2, c[0x0][R2+0x2a0] ;  /* 0x0000a80002027b82 */ /* 0x000ef00000000800 */
[----:B------:R-:W3:Y:S01]  /*1220*/  LDC R40, c[0x0][0xb24] ;  /* 0x0002c900ff287b82 */ /* 0x000ee20000000800 */
[----:B-1----:R-:W-:-:S07]  /*1230*/  I2FP.F32.U32 R3, R20 ;  /* 0x0000001400037245 */ /* 0x002fce0000201000 */
[----:B------:R-:W1:Y:S01]  /*1240*/  S2UR UR36, SR_CTAID.Z ;  /* 0x00000000002479c3 */ /* 0x000e620000002700 */
[----:B--2---:R-:W-:Y:S01]  /*1250*/  ISETP.GE.AND P0, PT, R9, 0x1, PT ;  /* 0x000000010900780c */ /* 0x004fe20003f06270 */
[----:B----4-:R-:W-:Y:S01]  /*1260*/  IMAD.MOV.U32 R21, RZ, RZ, R11 ;  /* 0x000000ffff157224 */ /* 0x010fe200078e000b */
[----:B------:R-:W-:Y:S01]  /*1270*/  I2FP.F32.U32 R4, R11 ;  /* 0x0000000b00047245 */ /* 0x000fe20000201000 */
[----:B------:R-:W-:Y:S01]  /*1280*/  FMUL R3, R3, UR7 ;  /* 0x0000000703037c20 */ /* 0x000fe20008400000 */
[----:B------:R-:W2:Y:S03]  /*1290*/  LDCU UR7, c[0x0][0xb30] ;  /* 0x00016600ff0777ac */ /* 0x000ea60008000800 */
[----:B---3--:R-:W-:Y:S01]  /*12a0*/  FMUL R4, R4, UR8 ;  /* 0x0000000804047c20 */ /* 0x008fe20008400000 */
[----:B------:R-:W3:Y:S08]  /*12b0*/  F2I.U32.TRUNC.NTZ R83, R3 ;  /* 0x0000000300537305 */ /* 0x000ef0000020f000 */
[----:B------:R-:W4:Y:S01]  /*12c0*/  F2I.U32.TRUNC.NTZ R90, R4 ;  /* 0x00000004005a7305 */ /* 0x000f22000020f000 */
[----:B--2---:R-:W-:Y:S01]  /*12d0*/  UISETP.NE.AND UP3, UPT, UR7, 0x1, UPT ;  /* 0x000000010700788c */ /* 0x004fe2000bf65270 */
[----:B---3--:R-:W-:-:S05]  /*12e0*/  IADD3 R83, PT, PT, -R83, RZ, RZ ;  /* 0x000000ff53537210 */ /* 0x008fca0007ffe1ff */
[----:B------:R-:W-:Y:S01]  /*12f0*/  IMAD R83, R0, R83, R20 ;  /* 0x0000005300537224 */ /* 0x000fe200078e0214 */
[----:B------:R-:W-:Y:S01]  /*1300*/  PRMT R0, RZ, 0x7610, R0 ;  /* 0x00007610ff007816 */ /* 0x000fe20000000000 */
[----:B----4-:R-:W-:-:S04]  /*1310*/  IMAD.MOV R90, RZ, RZ, -R90 ;  /* 0x000000ffff5a7224 */ /* 0x010fc800078e0a5a */
[----:B------:R-:W-:Y:S01]  /*1320*/  IMAD R90, R2, R90, R11 ;  /* 0x0000005a025a7224 */ /* 0x000fe200078e020b */
[----:B-1----:R-:W-:Y:S06]  /*1330*/  BRA.U UP4, `(.L_x_18) ;  /* 0x0000000104247547 */ /* 0x002fec000b800000 */
[----:B------:R-:W-:Y:S01]  /*1340*/  ISETP.NE.AND P1, PT, R83, RZ, PT ;  /* 0x000000ff5300720c */ /* 0x000fe20003f25270 */
[----:B------:R-:W-:Y:S01]  /*1350*/  IMAD.MOV.U32 R0, RZ, RZ, 0x3 ;  /* 0x00000003ff007424 */ /* 0x000fe200078e00ff */
[C---:B------:R-:W-:Y:S02]  /*1360*/  LOP3.LUT R3, R90.reuse, 0xfffffffe, RZ, 0xc0, !PT ;  /* 0xfffffffe5a037812 */ /* 0x040fe400078ec0ff */
[----:B------:R-:W-:Y:S02]  /*1370*/  ISETP.LT.U32.OR P1, PT, R90, 0x2, !P1 ;  /* 0x000000025a00780c */ /* 0x000fe40004f21470 */
[----:B------:R-:W-:Y:S02]  /*1380*/  SHF.L.U32 R0, R0, R3, RZ ;  /* 0x0000000300007219 */ /* 0x000fe400000006ff */
[----:B------:R-:W-:Y:S02]  /*1390*/  SEL R5, RZ, 0x1, !P1 ;  /* 0x00000001ff057807 */ /* 0x000fe40004800000 */
[----:B------:R-:W-:-:S05]  /*13a0*/  SEL R2, RZ, 0x2, !P1 ;  /* 0x00000002ff027807 */ /* 0x000fca0004800000 */
[----:B------:R-:W-:-:S05]  /*13b0*/  IMAD.IADD R2, R5, 0x1, R2 ;  /* 0x0000000105027824 */ /* 0x000fca00078e0202 */
[----:B------:R-:W-:Y:S02]  /*13c0*/  PRMT R8, R2, 0x7610, R8 ;  /* 0x0000761002087816 */ /* 0x000fe40000000008 */
.L_x_18:
[----:B------:R-:W-:Y:S05]  /*13d0*/  @!P0 BRA `(.L_x_19) ;  /* 0x0000000000b88947 */ /* 0x000fea0003800000 */
[----:B------:R-:W1:Y:S01]  /*13e0*/  LDC.64 R4, c[0x0][0xb18] ;  /* 0x0002c600ff047b82 */ /* 0x000e620000000a00 */
[----:B------:R-:W-:-:S07]  /*13f0*/  ISETP.NE.AND P0, PT, R9, 0x1, PT ;  /* 0x000000010900780c */ /* 0x000fce0003f05270 */
[----:B------:R-:W2:Y:S08]  /*1400*/  LDC R14, c[0x0][0xb0c] ;  /* 0x0002c300ff0e7b82 */ /* 0x000eb00000000800 */
[----:B------:R-:W3:Y:S08]  /*1410*/  LDC R13, c[0x0][0x370] ;  /* 0x0000dc00ff0d7b82 */ /* 0x000ef00000000800 */
[----:B------:R-:W4:Y:S01]  /*1420*/  LDC R16, c[0x0][0x374] ;  /* 0x0000dd00ff107b82 */ /* 0x000f220000000800 */
[----:B-1----:R-:W-:-:S07]  /*1430*/  ISETP.NE.AND P1, PT, R4, 0x1, PT ;  /* 0x000000010400780c */ /* 0x002fce0003f25270 */
[----:B------:R-:W3:Y:S01]  /*1440*/  LDC.64 R6, c[0x0][0xb10] ;  /* 0x0002c400ff067b82 */ /* 0x000ee20000000a00 */
[----:B--2---:R-:W-:-:S07]  /*1450*/  ISETP.NE.AND P2, PT, R14, 0x1, PT ;  /* 0x000000010e00780c */ /* 0x004fce0003f45270 */
[----:B------:R-:W1:Y:S08]  /*1460*/  LDC R12, c[0x0][0xb20] ;  /* 0x0002c800ff0c7b82 */ /* 0x000e700000000800 */
[----:B------:R-:W2:Y:S01]  /*1470*/  LDC.64 R2, c[0x0][0xb28] ;  /* 0x0002ca00ff027b82 */ /* 0x000ea20000000a00 */
[----:B----4-:R-:W-:-:S04]  /*1480*/  IMAD.HI.U32 R15, R16, R5, RZ ;  /* 0x00000005100f7227 */ /* 0x010fc800078e00ff */
[----:B------:R-:W-:-:S04]  /*1490*/  IMAD.HI.U32 R5, R20, R5, RZ ;  /* 0x0000000514057227 */ /* 0x000fc800078e00ff */
[----:B---3--:R-:W-:-:S04]  /*14a0*/  IMAD.HI.U32 R18, R13, R6, RZ ;  /* 0x000000060d127227 */ /* 0x008fc800078e00ff */
[C---:B------:R-:W-:Y:S01]  /*14b0*/  IMAD.HI.U32 R22, R11.reuse, R6, RZ ;  /* 0x000000060b167227 */ /* 0x040fe200078e00ff */
[-C--:B------:R-:W-:Y:S02]  /*14c0*/  @P2 SHF.R.U32.HI R13, RZ, R7.reuse, R18 ;  /* 0x00000007ff0d2219 */ /* 0x080fe40000011612 */
[-C--:B-1----:R-:W-:Y:S02]  /*14d0*/  @P1 SHF.R.U32.HI R16, RZ, R12.reuse, R15 ;  /* 0x0000000cff101219 */ /* 0x082fe4000001160f */
[----:B------:R-:W-:Y:S02]  /*14e0*/  SHF.R.U32.HI R5, RZ, R12, R5 ;  /* 0x0000000cff057219 */ /* 0x000fe40000011605 */
[----:B------:R-:W-:Y:S02]  /*14f0*/  SHF.R.U32.HI R22, RZ, R7, R22 ;  /* 0x00000007ff167219 */ /* 0x000fe40000011616 */
[----:B------:R-:W-:Y:S01]  /*1500*/  SEL R5, R20, R5, !P1 ;  /* 0x0000000514057207 */ /* 0x000fe20004800000 */
[----:B--2---:R-:W-:Y:S01]  /*1510*/  IMAD.HI.U32 R18, R16, R2, RZ ;  /* 0x0000000210127227 */ /* 0x004fe200078e00ff */
[----:B------:R-:W-:-:S02]  /*1520*/  SEL R21, R11, R22, !P2 ;  /* 0x000000160b157207 */ /* 0x000fc40005000000 */
[----:B------:R-:W-:Y:S01]  /*1530*/  IADD3 R7, PT, PT, -R5, RZ, RZ ;  /* 0x000000ff05077210 */ /* 0x000fe20007ffe1ff */
[----:B------:R-:W-:Y:S01]  /*1540*/  IMAD.HI.U32 R6, R13, R2, RZ ;  /* 0x000000020d067227 */ /* 0x000fe200078e00ff */
[----:B------:R-:W-:-:S03]  /*1550*/  @P0 SHF.R.U32.HI R16, RZ, R3, R18 ;  /* 0x00000003ff100219 */ /* 0x000fc60000011612 */
[----:B------:R-:W-:Y:S01]  /*1560*/  IMAD R7, R4, R7, R20 ;  /* 0x0000000704077224 */ /* 0x000fe200078e0214 */
[----:B------:R-:W-:Y:S01]  /*1570*/  @P0 SHF.R.U32.HI R13, RZ, R3, R6 ;  /* 0x00000003ff0d0219 */ /* 0x000fe20000011606 */
[----:B------:R-:W-:-:S04]  /*1580*/  IMAD R16, R16, R9, RZ ;  /* 0x0000000910107224 */ /* 0x000fc800078e02ff */
[----:B------:R-:W-:Y:S01]  /*1590*/  IMAD R6, R13, R9, RZ ;  /* 0x000000090d067224 */ /* 0x000fe200078e02ff */
[----:B------:R-:W-:-:S04]  /*15a0*/  ISETP.GE.AND P1, PT, R5, R16, PT ;  /* 0x000000100500720c */ /* 0x000fc80003f26270 */
[----:B------:R-:W-:Y:S01]  /*15b0*/  ISETP.GE.OR P1, PT, R21, R6, P1 ;  /* 0x000000061500720c */ /* 0x000fe20000f26670 */
[----:B------:R-:W-:-:S05]  /*15c0*/  IMAD.HI.U32 R6, R5, R2, RZ ;  /* 0x0000000205067227 */ /* 0x000fca00078e00ff */
[----:B------:R-:W-:-:S04]  /*15d0*/  SHF.R.U32.HI R6, RZ, R3, R6 ;  /* 0x00000003ff067219 */ /* 0x000fc80000011606 */
[----:B------:R-:W-:-:S03]  /*15e0*/  SEL R6, R5, R6, !P0 ;  /* 0x0000000605067207 */ /* 0x000fc60004000000 */
[----:B------:R-:W-:Y:S01]  /*15f0*/  @!P1 IMAD.HI.U32 R12, R21, R2, RZ ;  /* 0x00000002150c9227 */ /* 0x000fe200078e00ff */
[----:B------:R-:W-:-:S04]  /*1600*/  IADD3 R2, PT, PT, -R6, RZ, RZ ;  /* 0x000000ff06027210 */ /* 0x000fc80007ffe1ff */
[----:B------:R-:W-:Y:S01]  /*1610*/  @!P1 SHF.R.U32.HI R12, RZ, R3, R12 ;  /* 0x00000003ff0c9219 */ /* 0x000fe2000001160c */
[----:B------:R-:W-:-:S03]  /*1620*/  IMAD R2, R9, R2, R5 ;  /* 0x0000000209027224 */ /* 0x000fc600078e0205 */
[----:B------:R-:W-:-:S05]  /*1630*/  @!P1 SEL R3, R21, R12, !P0 ;  /* 0x0000000c15039207 */ /* 0x000fca0004000000 */
[--C-:B------:R-:W-:Y:S02]  /*1640*/  @!P1 IMAD.IADD R6, R6, 0x1, -R3.reuse ;  /* 0x0000000106069824 */ /* 0x100fe400078e0a03 */
[----:B------:R-:W-:Y:S01]  /*1650*/  @!P1 IMAD R3, R2, R13, R3 ;  /* 0x0000000d02039224 */ /* 0x000fe200078e0203 */
[----:B------:R-:W-:Y:S01]  /*1660*/  IADD3 R2, PT, PT, -R21, RZ, RZ ;  /* 0x000000ff15027210 */ /* 0x000fe20007ffe1ff */
[----:B------:R-:W-:Y:S02]  /*1670*/  @!P1 IMAD R5, R6, R9, R21 ;  /* 0x0000000906059224 */ /* 0x000fe400078e0215 */
[----:B------:R-:W-:Y:S02]  /*1680*/  @!P1 IMAD.MOV.U32 R21, RZ, RZ, R3 ;  /* 0x000000ffff159224 */ /* 0x000fe400078e0003 */
[----:B------:R-:W-:Y:S02]  /*1690*/  IMAD R2, R14, R2, R11 ;  /* 0x000000020e027224 */ /* 0x000fe400078e020b */
[----:B------:R-:W-:-:S02]  /*16a0*/  IMAD R20, R5, R4, R7 ;  /* 0x0000000405147224 */ /* 0x000fc400078e0207 */
[----:B------:R-:W-:Y:S02]  /*16b0*/  IMAD R21, R21, R14, R2 ;  /* 0x0000000e15157224 */ /* 0x000fe400078e0202 */
.L_x_19:
[----:B------:R-:W-:Y:S05]  /*16c0*/  BRA.U UP3, `(.L_x_20) ;  /* 0x0000000103407547 */ /* 0x000fea000b800000 */
[----:B------:R-:W1:Y:S08]  /*16d0*/  LDC.64 R4, c[0x0][0xb10] ;  /* 0x0002c400ff047b82 */ /* 0x000e700000000a00 */
[----:B------:R-:W2:Y:S08]  /*16e0*/  LDC.64 R2, c[0x0][0xb18] ;  /* 0x0002c600ff027b82 */ /* 0x000eb00000000a00 */
[----:B------:R-:W3:Y:S08]  /*16f0*/  LDC R6, c[0x0][0xb20] ;  /* 0x0002c800ff067b82 */ /* 0x000ef00000000800 */
[----:B------:R-:W4:Y:S01]  /*1700*/  LDC R12, c[0x0][0xb0c] ;  /* 0x0002c300ff0c7b82 */ /* 0x000f220000000800 */
[----:B-1----:R-:W-:-:S05]  /*1710*/  IMAD.HI.U32 R4, R21, R4, RZ ;  /* 0x0000000415047227 */ /* 0x002fca00078e00ff */
[----:B------:R-:W-:Y:S01]  /*1720*/  SHF.R.U32.HI R4, RZ, R5, R4 ;  /* 0x00000005ff047219 */ /* 0x000fe20000011604 */
[----:B--2---:R-:W-:Y:S01]  /*1730*/  IMAD.HI.U32 R3, R20, R3, RZ ;  /* 0x0000000314037227 */ /* 0x004fe200078e00ff */
[----:B------:R-:W-:-:S04]  /*1740*/  ISETP.NE.AND P0, PT, R2, 0x1, PT ;  /* 0x000000010200780c */ /* 0x000fc80003f05270 */
[----:B---3--:R-:W-:-:S04]  /*1750*/  SHF.R.U32.HI R3, RZ, R6, R3 ;  /* 0x00000006ff037219 */ /* 0x008fc80000011603 */
[----:B------:R-:W-:Y:S02]  /*1760*/  SEL R3, R20, R3, !P0 ;  /* 0x0000000314037207 */ /* 0x000fe40004000000 */
[----:B----4-:R-:W-:-:S04]  /*1770*/  ISETP.NE.AND P1, PT, R12, 0x1, PT ;  /* 0x000000010c00780c */ /* 0x010fc80003f25270 */
[----:B------:R-:W-:-:S05]  /*1780*/  SEL R6, R21, R4, !P1 ;  /* 0x0000000415067207 */ /* 0x000fca0004800000 */
[----:B------:R-:W-:Y:S02]  /*1790*/  IMAD.IADD R4, R3, 0x1, -R6 ;  /* 0x0000000103047824 */ /* 0x000fe400078e0a06 */
[----:B------:R-:W-:Y:S02]  /*17a0*/  IMAD.IADD R3, R6, 0x1, -R3 ;  /* 0x0000000106037824 */ /* 0x000fe400078e0a03 */
[----:B------:R-:W-:Y:S02]  /*17b0*/  IMAD R21, R4, R12, R21 ;  /* 0x0000000c04157224 */ /* 0x000fe400078e0215 */
[----:B------:R-:W-:Y:S02]  /*17c0*/  IMAD R20, R3, R2, R20 ;  /* 0x0000000203147224 */ /* 0x000fe400078e0214 */
.L_x_20:
[----:B------:R-:W-:Y:S05]  /*17d0*/  BRA.U !UP1, `(.L_x_21) ;  /* 0x00000001090c7547 */ /* 0x000fea000b800000 */
[----:B------:R-:W-:Y:S01]  /*17e0*/  UCGABAR_WAIT ;  /* 0x0000000000007dc7 */ /* 0x000fe20008000000 */
[----:B------:R-:W-:Y:S01]  /*17f0*/  CCTL.IVALL ;  /* 0x00000000ff00798f */ /* 0x000fe20002000000 */
[----:B------:R-:W-:Y:S05]  /*1800*/  BRA `(.L_x_22) ;  /* 0x0000000000047947 */ /* 0x000fea0003800000 */
.L_x_21:
[----:B------:R-:W-:Y:S06]  /*1810*/  BAR.SYNC.DEFER_BLOCKING 0x0 ;  /* 0x0000000000007b1d */ /* 0x000fec0000010000 */
.L_x_22:
[----:B------:R-:W-:Y:S05]  /*1820*/  BRA.U UP2, `(.L_x_23) ;  /* 0x0000001d02bc7547 */ /* 0x000fea000b800000 */
[----:B------:R-:W1:Y:S01]  /*1830*/  LDCU UR4, c[0x0][0x38c] ;  /* 0x00007180ff0477ac */ /* 0x000e620008000800 */
[----:B------:R-:W2:Y:S01]  /*1840*/  LDC R9, c[0x0][0x370] ;  /* 0x0000dc00ff097b82 */ /* 0x000ea20000000800 */
[----:B------:R-:W-:Y:S01]  /*1850*/  IMAD.SHL.U32 R16, R11, 0x40, RZ ;  /* 0x000000400b107824 */ /* 0x000fe200078e00ff */
[----:B------:R-:W-:Y:S01]  /*1860*/  PLOP3.LUT P1, PT, PT, PT, UP5, 0x80, 0x8 ;  /* 0x000000000008781c */ /* 0x000fe20003f2f058 */
[----:B------:R-:W-:Y:S01]  /*1870*/  UISETP.NE.AND UP1, UPT, UR10, URZ, UPT ;  /* 0x000000ff0a00728c */ /* 0x000fe2000bf25270 */
[----:B------:R-:W-:Y:S01]  /*1880*/  ISETP.NE.AND P4, PT, R10, RZ, P5 ;  /* 0x000000ff0a00720c */ /* 0x000fe20002f85270 */
[----:B------:R-:W-:Y:S01]  /*1890*/  IMAD.MOV.U32 R15, RZ, RZ, 0x1 ;  /* 0x00000001ff0f7424 */ /* 0x000fe200078e00ff */
[----:B------:R-:W-:Y:S01]  /*18a0*/  PLOP3.LUT P1, PT, P1, PT, PT, 0x8, 0x80 ;  /* 0x000000000080781c */ /* 0x000fe20000f2e170 */
[----:B------:R-:W-:Y:S01]  /*18b0*/  IMAD.MOV.U32 R14, RZ, RZ, RZ ;  /* 0x000000ffff0e7224 */ /* 0x000fe200078e00ff */
[----:B------:R-:W3:Y:S01]  /*18c0*/  LDC R0, c[0x0][0x374] ;  /* 0x0000dd00ff007b82 */ /* 0x000ee20000000800 */
[----:B------:R-:W-:Y:S01]  /*18d0*/  CS2R R12, SRZ ;  /* 0x00000000000c7805 */ /* 0x000fe2000001ff00 */
[----:B------:R-:W-:Y:S01]  /*18e0*/  IMAD.MOV.U32 R10, RZ, RZ, 0x1 ;  /* 0x00000001ff0a7424 */ /* 0x000fe200078e00ff */
[----:B------:R-:W-:Y:S01]  /*18f0*/  LOP3.LUT R16, R16, 0x40, RZ, 0xc0, !PT ;  /* 0x0000004010107812 */ /* 0x000fe200078ec0ff */
[----:B------:R-:W4:Y:S01]  /*1900*/  LDCU.64 UR14, c[0x0][0x348] ;  /* 0x00006900ff0e77ac */ /* 0x000f220008000a00 */
[----:B------:R-:W-:-:S02]  /*1910*/  USEL UR22, UR6, 0x2, UP1 ;  /* 0x0000000206167887 */ /* 0x000fc40008800000 */
[----:B-1----:R-:W-:Y:S01]  /*1920*/  UIADD3 UR5, UPT, UPT, UR4, 0x3f, URZ ;  /* 0x0000003f04057890 */ /* 0x002fe2000fffe0ff */
[----:B------:R-:W-:-:S03]  /*1930*/  UMOV UR23, URZ ;  /* 0x000000ff00177c82 */ /* 0x000fc60008000000 */
[----:B------:R-:W-:-:S04]  /*1940*/  USHF.R.S32.HI UR7, URZ, 0x1f, UR5 ;  /* 0x0000001fff077899 */ /* 0x000fc80008011405 */
[----:B------:R-:W-:Y:S02]  /*1950*/  ULEA.HI UR7, UR7, UR5, URZ, 0x6 ;  /* 0x0000000507077291 */ /* 0x000fe4000f8f30ff */
[----:B------:R-:W-:Y:S02]  /*1960*/  UIADD3 UR5, UPT, UPT, UR4, -0x1, URZ ;  /* 0xffffffff04057890 */ /* 0x000fe4000fffe0ff */
[----:B------:R-:W-:Y:S02]  /*1970*/  USHF.R.S32.HI UR7, URZ, 0x6, UR7 ;  /* 0x00000006ff077899 */ /* 0x000fe40008011407 */
[----:B------:R-:W-:Y:S02]  /*1980*/  UISETP.GE.U32.AND UP2, UPT, UR5, -0x7f, UPT ;  /* 0xffffff810500788c */ /* 0x000fe4000bf46070 */
[----:B------:R-:W-:Y:S02]  /*1990*/  UISETP.LT.U32.AND UP0, UPT, UR7, 0x1a, UPT ;  /* 0x0000001a0700788c */ /* 0x000fe4000bf01070 */
[----:B------:R-:W-:-:S02]  /*19a0*/  UIADD3 UR4, UPT, UPT, UR4, 0x7e, URZ ;  /* 0x0000007e04047890 */ /* 0x000fc4000fffe0ff */
[----:B------:R-:W-:-:S04]  /*19b0*/  USEL UR5, UR7, 0x1a, UP0 ;  /* 0x0000001a07057887 */ /* 0x000fc80008000000 */
[----:B------:R-:W-:Y:S02]  /*19c0*/  UIADD3 UR21, UPT, UPT, UR5, -0x1, URZ ;  /* 0xffffffff05157890 */ /* 0x000fe4000fffe0ff */
[----:B------:R-:W-:Y:S02]  /*19d0*/  @UP2 UIADD3 UR21, UPT, UPT, UR5, URZ, URZ ;  /* 0x000000ff05152290 */ /* 0x000fe4000fffe0ff */
[----:B------:R-:W-:Y:S02]  /*19e0*/  UIADD3 UR24, UPT, UPT, UR7, -UR5, URZ ;  /* 0x8000000507187290 */ /* 0x000fe4000fffe0ff */
[----:B------:R-:W-:Y:S02]  /*19f0*/  UIADD3 UR13, UPT, UPT, UR21, 0x1, URZ ;  /* 0x00000001150d7890 */ /* 0x000fe4000fffe0ff */
[----:B--2-4-:R-:W-:-:S12]  /*1a00*/  UIADD3 UR21, UPT, UPT, -UR21, URZ, URZ ;  /* 0x000000ff15157290 */ /* 0x014fd8000fffe1ff */
.L_x_43:
[----:B------:R-:W-:Y:S01]  /*1a10*/  UISETP.NE.AND UP0, UPT, UR37, URZ, UPT ;  /* 0x000000ff2500728c */ /* 0x000fe2000bf05270 */
[----:B------:R-:W1:Y:S08]  /*1a20*/  S2UR UR37, SR_CgaCtaId ;  /* 0x00000000002579c3 */ /* 0x000e700000008800 */
[----:B------:R-:W-:Y:S05]  /*1a30*/  BRA.U UP0, `(.L_x_24) ;  /* 0x0000000100347547 */ /* 0x000fea000b800000 */
[----:B------:R-:W2:Y:S01]  /*1a40*/  S2R R2, SR_CgaCtaId ;  /* 0x0000000000027919 */ /* 0x000ea20000008800 */
[----:B------:R-:W-:-:S04]  /*1a50*/  MOV R3, 0x400 ;  /* 0x0000040000037802 */ /* 0x000fc80000000f00 */
[----:B--2---:R-:W-:Y:S02]  /*1a60*/  LEA R3, R2, R3, 0x18 ;  /* 0x0000000302037211 */ /* 0x004fe400078ec0ff */
[----:B------:R-:W-:-:S03]  /*1a70*/  SHF.L.U32 R2, R10, 0x1f, RZ ;  /* 0x0000001f0a027819 */ /* 0x000fc600000006ff */
[----:B------:R-:W-:-:S04]  /*1a80*/  IMAD R3, R12, 0x8, R3 ;  /* 0x000000080c037824 */ /* 0x000fc800078e0203 */
[----:B------:R-:W2:Y:S02]  /*1a90*/  SYNCS.PHASECHK.TRANS64.TRYWAIT P0, [R3+URZ+0x240], R2 ;  /* 0x00024002030075a7 */ /* 0x000ea400080011ff */
[----:B--2---:R-:W-:Y:S05]  /*1aa0*/  @!P0 BRA `(.L_x_25) ;  /* 0x0000006c00888947 */ /* 0x004fea0003800000 */
.L_x_146:
[----:B------:R-:W-:Y:S01]  /*1ab0*/  VIADD R12, R12, 0x1 ;  /* 0x000000010c0c7836 */ /* 0x000fe20000000000 */
[----:B------:R2:W-:Y:S04]  /*1ac0*/  SYNCS.ARRIVE.TRANS64.A1T0 RZ, [R3+URZ+0x230], RZ ;  /* 0x000230ff03ff79a7 */ /* 0x0005e800081000ff */
[----:B------:R-:W-:-:S04]  /*1ad0*/  ISETP.NE.AND P0, PT, R12, 0x2, PT ;  /* 0x000000020c00780c */ /* 0x000fc80003f05270 */
[----:B------:R-:W-:Y:S02]  /*1ae0*/  SEL R12, R12, RZ, P0 ;  /* 0x000000ff0c0c7207 */ /* 0x000fe40000000000 */
[----:B--2---:R-:W-:-:S04]  /*1af0*/  SEL R3, RZ, 0x1, P0 ;  /* 0x00000001ff037807 */ /* 0x004fc80000000000 */
[----:B------:R-:W-:-:S07]  /*1b00*/  LOP3.LUT R10, R10, R3, RZ, 0x3c, !PT ;  /* 0x000000030a0a7212 */ /* 0x000fce00078e3cff */
.L_x_24:
[----:B------:R-:W-:Y:S01]  /*1b10*/  UMOV UR6, 0x400 ;  /* 0x0000040000067882 */ /* 0x000fe20000000000 */
[----:B------:R-:W-:Y:S01]  /*1b20*/  LEA.HI R3, R21, R21, RZ, 0x1 ;  /* 0x0000001515037211 */ /* 0x000fe200078f08ff */
[----:B-1----:R-:W-:Y:S01]  /*1b30*/  ULEA UR6, UR37, UR6, 0x18 ;  /* 0x0000000625067291 */ /* 0x002fe2000f8ec0ff */
[----:B------:R-:W-:Y:S01]  /*1b40*/  SHF.L.U32 R2, R15, 0x1f, RZ ;  /* 0x0000001f0f027819 */ /* 0x000fe200000006ff */
[----:B------:R-:W-:Y:S01]  /*1b50*/  UISETP.GE.U32.AND UP0, UPT, UR4, 0x7f, UPT ;  /* 0x0000007f0400788c */ /* 0x000fe2000bf06070 */
[C---:B------:R-:W-:Y:S01]  /*1b60*/  R2UR UR9, R16.reuse ;  /* 0x00000000100972ca */ /* 0x040fe200000e0000 */
[----:B------:R-:W-:Y:S01]  /*1b70*/  ULEA UR8, UR23, UR6, 0x3 ;  /* 0x0000000617087291 */ /* 0x000fe2000f8e18ff */
[----:B------:R-:W-:Y:S01]  /*1b80*/  IMAD.SHL.U32 R3, R3, 0x40, RZ ;  /* 0x0000004003037824 */ /* 0x000fe200078e00ff */
[----:B------:R-:W-:Y:S01]  /*1b90*/  R2UR UR11, R16 ;  /* 0x00000000100b72ca */ /* 0x000fe200000e0000 */
[----:B------:R-:W-:-:S03]  /*1ba0*/  UMOV UR25, URZ ;  /* 0x000000ff00197c82 */ /* 0x000fc60008000000 */
[----:B------:R-:W-:-:S03]  /*1bb0*/  R2UR UR35, R3 ;  /* 0x00000000032372ca */ /* 0x000fc600000e0000 */
[----:B------:R1:W2:Y:S01]  /*1bc0*/  SYNCS.PHASECHK.TRANS64.TRYWAIT P0, [UR8+0xd0], R2 ;  /* 0x0000d002ff0075a7 */ /* 0x0002a20008001108 */
[----:B------:R-:W-:-:S09]  /*1bd0*/  R2UR UR8, R20 ;  /* 0x00000000140872ca */ /* 0x000fd200000e0000 */
[----:B------:R-:W-:-:S04]  /*1be0*/  ULOP3.LUT UR35, UR9, 0xffffff80, UR35, 0xf8, !UPT ;  /* 0xffffff8009237892 */ /* 0x000fc8000f8ef823 */
[----:B------:R-:W-:Y:S01]  /*1bf0*/  ULEA UR11, UR8, UR11, 0x7 ;  /* 0x0000000b080b7291 */ /* 0x000fe2000f8e38ff */
[----:B------:R-:W-:Y:S11]  /*1c00*/  BRA.U !UP0, `(.L_x_26) ;  /* 0x0000000108bc7547 */ /* 0x000ff6000b800000 */
[----:B------:R-:W-:Y:S01]  /*1c10*/  UMOV UR16, UR21 ;  /* 0x0000001500107c82 */ /* 0x000fe20008000000 */
[----:B------:R-:W-:Y:S01]  /*1c20*/  UMOV UR17, UR23 ;  /* 0x0000001700117c82 */ /* 0x000fe20008000000 */
[----:B------:R-:W-:-:S05]  /*1c30*/  UMOV UR34, URZ ;  /* 0x000000ff00227c82 */ /* 0x000fca0008000000 */
.L_x_32:
[----:B------:R-:W-:Y:S01]  /*1c40*/  ULEA UR33, UR17, UR6, 0x3 ;  /* 0x0000000611217291 */ /* 0x000fe2000f8e18ff */
[----:B------:R-:W-:Y:S01]  /*1c50*/  @P5 MOV R3, 0x4000 ;  /* 0x0000400000035802 */ /* 0x000fe20000000f00 */
[----:B-12-4-:R-:W-:Y:S10]  /*1c60*/  @P0 BRA `(.L_x_27) ;  /* 0x00000000000c0947 */ /* 0x016ff40003800000 */
[----:B------:R-:W-:-:S04]  /*1c70*/  SHF.L.U32 R5, R15, 0x1f, RZ ;  /* 0x0000001f0f057819 */ /* 0x000fc800000006ff */
[----:B------:R-:W2:Y:S02]  /*1c80*/  SYNCS.PHASECHK.TRANS64.TRYWAIT P0, [UR33+0xd0], R5 ;  /* 0x0000d005ff0075a7 */ /* 0x000ea40008001121 */
[----:B--2---:R-:W-:Y:S05]  /*1c90*/  @!P0 BRA `(.L_x_28) ;  /* 0x0000006c00208947 */ /* 0x004fea0003800000 */
.L_x_27:
[----:B------:R2:W-:Y:S01]  /*1ca0*/  @P5 SYNCS.ARRIVE.TRANS64 RZ, [UR33], R3 ;  /* 0x00000003ffff59a7 */ /* 0x0005e20008000021 */
[----:B------:R-:W-:Y:S02]  /*1cb0*/  ULOP3.LUT UR8, UR22, 0x2, URZ, 0xfc, !UPT ;  /* 0x0000000216087892 */ /* 0x000fe4000f8efcff */
[----:B------:R-:W-:Y:S02]  /*1cc0*/  UIADD3 UR16, UPT, UPT, UR16, 0x1, URZ ;  /* 0x0000000110107890 */ /* 0x000fe4000fffe0ff */
[----:B------:R-:W-:Y:S02]  /*1cd0*/  UISETP.NE.AND UP0, UPT, UR8, 0x2, UPT ;  /* 0x000000020800788c */ /* 0x000fe4000bf05270 */
[----:B------:R-:W-:-:S07]  /*1ce0*/  UISETP.NE.AND UP2, UPT, UR16, 0x1, UPT ;  /* 0x000000011000788c */ /* 0x000fce000bf45270 */
[----:B------:R-:W-:Y:S05]  /*1cf0*/  BRA.U UP0, `(.L_x_29) ;  /* 0x0000000100047547 */ /* 0x000fea000b800000 */
[----:B------:R-:W-:Y:S05]  /*1d00*/  BPT.TRAP 0x1 ;  /* 0x000000040000795c */ /* 0x000fea0000300000 */
.L_x_29:
[----:B------:R-:W-:Y:S04]  /*1d10*/  BSSY.RECONVERGENT B0, `(.L_x_30) ;  /* 0x0000003000007945 */ /* 0x000fe80003800200 */
[----:B------:R-:W-:Y:S05]  /*1d20*/  @!P4 BRA `(.L_x_31) ;  /* 0x000000000004c947 */ /* 0x000fea0003800000 */
[----:B------:R-:W-:Y:S05]  /*1d30*/  BPT.TRAP 0x1 ;  /* 0x000000040000795c */ /* 0x000fea0000300000 */
.L_x_31:
[----:B------:R-:W-:Y:S05]  /*1d40*/  BSYNC.RECONVERGENT B0 ;  /* 0x0000000000007941 */ /* 0x000fea0003800200 */
.L_x_30:
[----:B------:R-:W-:Y:S02]  /*1d50*/  UIADD3 UR23, UPT, UPT, UR17, 0x1, URZ ;  /* 0x0000000111177890 */ /* 0x000fe4000fffe0ff */
[----:B------:R-:W-:Y:S02]  /*1d60*/  UIADD3 UR28, UP1, UPT, UR14, 0x80, URZ ;  /* 0x000000800e1c7890 */ /* 0x000fe4000ff3e0ff */
[----:B------:R-:W-:Y:S02]  /*1d70*/  UISETP.NE.AND UP0, UPT, UR23, 0x1a, UPT ;  /* 0x0000001a1700788c */ /* 0x000fe4000bf05270 */
[----:B------:R-:W-:Y:S02]  /*1d80*/  ULOP3.LUT UR33, UR33, 0xfefffff8, URZ, 0xc0, !UPT ;  /* 0xfefffff821217892 */ /* 0x000fe4000f8ec0ff */
[----:B------:R-:W-:Y:S02]  /*1d90*/  USEL UR9, URZ, 0x1, UP0 ;  /* 0x00000001ff097887 */ /* 0x000fe40008000000 */
[----:B------:R-:W-:-:S02]  /*1da0*/  USEL UR23, UR23, URZ, UP0 ;  /* 0x000000ff17177287 */ /* 0x000fc40008000000 */
[----:B------:R-:W-:Y:S02]  /*1db0*/  UIADD3 UR26, UP0, UPT, UR14, 0x180, URZ ;  /* 0x000001800e1a7890 */ /* 0x000fe4000ff1e0ff */
[----:B------:R-:W-:Y:S01]  /*1dc0*/  ULEA UR8, UR23, UR6, 0x3 ;  /* 0x0000000617087291 */ /* 0x000fe2000f8e18ff */
[----:B------:R-:W-:Y:S01]  /*1dd0*/  LOP3.LUT R15, R15, UR9, RZ, 0x3c, !PT ;  /* 0x000000090f0f7c12 */ /* 0x000fe2000f8e3cff */
[----:B------:R-:W-:Y:S02]  /*1de0*/  UIADD3.X UR29, UPT, UPT, URZ, UR15, URZ, UP1, !UPT ;  /* 0x0000000fff1d7290 */ /* 0x000fe40008ffe4ff */
[----:B------:R-:W-:Y:S01]  /*1df0*/  UIADD3.X UR27, UPT, UPT, URZ, UR15, URZ, UP0, !UPT ;  /* 0x0000000fff1b7290 */ /* 0x000fe200087fe4ff */
[----:B-1----:R-:W-:Y:S01]  /*1e00*/  SHF.L.U32 R2, R15, 0x1f, RZ ;  /* 0x0000001f0f027819 */ /* 0x002fe200000006ff */
[----:B------:R-:W-:Y:S01]  /*1e10*/  UMOV UR18, 0x0 ;  /* 0x0000000000127882 */ /* 0x000fe20000000000 */
[----:B------:R-:W-:Y:S01]  /*1e20*/  UMOV UR19, 0x10000000 ;  /* 0x1000000000137882 */ /* 0x000fe20000000000 */
[----:B------:R-:W-:Y:S01]  /*1e30*/  UMOV UR10, UR34 ;  /* 0x00000022000a7c82 */ /* 0x000fe20008000000 */
[----:B------:R4:W1:Y:S01]  /*1e40*/  SYNCS.PHASECHK.TRANS64.TRYWAIT P0, [UR8+0xd0], R2 ;  /* 0x0000d002ff0075a7 */ /* 0x0008620008001108 */
[----:B------:R-:W-:Y:S01]  /*1e50*/  ULEA UR8, UR17, UR6, 0xc ;  /* 0x0000000611087291 */ /* 0x000fe2000f8e60ff */
[----:B------:R-:W-:Y:S01]  /*1e60*/  UMOV UR12, UR36 ;  /* 0x00000024000c7c82 */ /* 0x000fe20008000000 */
[----:B------:R-:W-:-:S02]  /*1e70*/  UMOV UR9, UR33 ;  /* 0x0000002100097c82 */ /* 0x000fc40008000000 */
[----:B------:R-:W-:Y:S02]  /*1e80*/  UIADD3 UR32, UPT, UPT, UR8, 0x4400, URZ ;  /* 0x0000440008207890 */ /* 0x000fe4000fffe0ff */
[----:B------:R-:W-:Y:S01]  /*1e90*/  UIADD3 UR8, UPT, UPT, UR8, 0x1e400, URZ ;  /* 0x0001e40008087890 */ /* 0x000fe2000fffe0ff */
[----:B------:R-:W-:Y:S01]  /*1ea0*/  UMOV UR25, UR13 ;  /* 0x0000000d00197c82 */ /* 0x000fe20008000000 */
[----:B------:R-:W-:-:S05]  /*1eb0*/  UMOV UR17, UR23 ;  /* 0x0000001700117c82 */ /* 0x000fca0008000000 */
[----:B------:R2:W-:Y:S02]  /*1ec0*/  UTMALDG.3D.2CTA [UR32], [UR28], desc[UR18] ;  /* 0x000012201c0075b4 */ /* 0x0005e40008211000 */
[----:B------:R4:W-:Y:S01]  /*1ed0*/  UTMALDG.3D.2CTA [UR8], [UR26], desc[UR18] ;  /* 0x000012081a0075b4 */ /* 0x0009e20008211000 */
[----:B--2---:R-:W-:Y:S01]  /*1ee0*/  UIADD3 UR34, UPT, UPT, UR34, 0x40, URZ ;  /* 0x0000004022227890 */ /* 0x004fe2000fffe0ff */
[----:B------:R-:W-:Y:S11]  /*1ef0*/  BRA.U UP2, `(.L_x_32) ;  /* 0xfffffffd02507547 */ /* 0x000ff6000b83ffff */
.L_x_26:
[----:B----4-:R-:W-:Y:S01]  /*1f00*/  ULEA UR8, UR23, UR6, 0x3 ;  /* 0x0000000617087291 */ /* 0x010fe2000f8e18ff */
[----:B-1----:R-:W-:Y:S01]  /*1f10*/  SHF.L.U32 R2, R15, 0x1f, RZ ;  /* 0x0000001f0f027819 */ /* 0x002fe200000006ff */
[----:B------:R-:W-:Y:S01]  /*1f20*/  @!P1 SYNCS.ARRIVE.TRANS64.A1T0 RZ, [UR6+0x1c8], RZ ;  /* 0x0001c8ffffff99a7 */ /* 0x000fe20008100006 */
[----:B------:R-:W-:-:S06]  /*1f30*/  UISETP.GT.AND UP0, UPT, UR7, UR5, UPT ;  /* 0x000000050700728c */ /* 0x000fcc000bf04270 */
[----:B--2---:R1:W2:Y:S03]  /*1f40*/  SYNCS.PHASECHK.TRANS64.TRYWAIT P0, [UR8+0xd0], R2 ;  /* 0x0000d002ff0075a7 */ /* 0x0042a60008001108 */
[----:B------:R-:W-:Y:S05]  /*1f50*/  BRA.U !UP0, `(.L_x_33) ;  /* 0x0000000108bc7547 */ /* 0x000fea000b800000 */
[----:B------:R-:W-:Y:S01]  /*1f60*/  UIADD3 UR26, UPT, UPT, UR24, UR25, URZ ;  /* 0x00000019181a7290 */ /* 0x000fe2000fffe0ff */
[----:B------:R-:W-:-:S11]  /*1f70*/  UMOV UR27, UR23 ;  /* 0x00000017001b7c82 */ /* 0x000fd60008000000 */
.L_x_39:
[----:B------:R-:W-:Y:S01]  /*1f80*/  ULEA UR17, UR27, UR6, 0x3 ;  /* 0x000000061b117291 */ /* 0x000fe2000f8e18ff */
[----:B--2---:R-:W-:Y:S01]  /*1f90*/  @P5 MOV R3, 0x4000 ;  /* 0x0000400000035802 */ /* 0x004fe20000000f00 */
[----:B-12---:R-:W-:Y:S10]  /*1fa0*/  @P0 BRA `(.L_x_34) ;  /* 0x00000000000c0947 */ /* 0x006ff40003800000 */
[----:B------:R-:W-:-:S04]  /*1fb0*/  SHF.L.U32 R5, R15, 0x1f, RZ ;  /* 0x0000001f0f057819 */ /* 0x000fc800000006ff */
[----:B------:R-:W2:Y:S02]  /*1fc0*/  SYNCS.PHASECHK.TRANS64.TRYWAIT P0, [UR17+0xd0], R5 ;  /* 0x0000d005ff0075a7 */ /* 0x000ea40008001111 */
[----:B--2---:R-:W-:Y:S05]  /*1fd0*/  @!P0 BRA `(.L_x_35) ;  /* 0x0000006800688947 */ /* 0x004fea0003800000 */
.L_x_34:
[----:B------:R2:W-:Y:S01]  /*1fe0*/  @P5 SYNCS.ARRIVE.TRANS64 RZ, [UR17], R3 ;  /* 0x00000003ffff59a7 */ /* 0x0005e20008000011 */
[----:B------:R-:W-:-:S04]  /*1ff0*/  ULOP3.LUT UR8, UR22, 0x2, URZ, 0xfc, !UPT ;  /* 0x0000000216087892 */ /* 0x000fc8000f8efcff */
[----:B------:R-:W-:-:S09]  /*2000*/  UISETP.NE.AND UP0, UPT, UR8, 0x2, UPT ;  /* 0x000000020800788c */ /* 0x000fd2000bf05270 */
[----:B------:R-:W-:Y:S05]  /*2010*/  BRA.U UP0, `(.L_x_36) ;  /* 0x0000000100047547 */ /* 0x000fea000b800000 */
[----:B------:R-:W-:Y:S05]  /*2020*/  BPT.TRAP 0x1 ;  /* 0x000000040000795c */ /* 0x000fea0000300000 */
.L_x_36:
[----:B------:R-:W-:Y:S04]  /*2030*/  BSSY.RECONVERGENT B0, `(.L_x_37) ;  /* 0x0000003000007945 */ /* 0x000fe80003800200 */
[----:B------:R-:W-:Y:S05]  /*2040*/  @!P4 BRA `(.L_x_38) ;  /* 0x000000000004c947 */ /* 0x000fea0003800000 */
[----:B------:R-:W-:Y:S05]  /*2050*/  BPT.TRAP 0x1 ;  /* 0x000000040000795c */ /* 0x000fea0000300000 */
.L_x_38:
[----:B------:R-:W-:Y:S05]  /*2060*/  BSYNC.RECONVERGENT B0 ;  /* 0x0000000000007941 */ /* 0x000fea0003800200 */
.L_x_37:
[----:B------:R-:W-:Y:S02]  /*2070*/  UIADD3 UR23, UPT, UPT, UR27, 0x1, URZ ;  /* 0x000000011b177890 */ /* 0x000fe4000fffe0ff */
[----:B------:R-:W-:Y:S02]  /*2080*/  UIADD3 UR32, UP1, UPT, UR14, 0x80, URZ ;  /* 0x000000800e207890 */ /* 0x000fe4000ff3e0ff */
[----:B------:R-:W-:Y:S02]  /*2090*/  UISETP.NE.AND UP0, UPT, UR23, 0x1a, UPT ;  /* 0x0000001a1700788c */ /* 0x000fe4000bf05270 */
[----:B------:R-:W-:Y:S02]  /*20a0*/  USHF.L.U32 UR18, UR25, 0x6, URZ ;  /* 0x0000000619127899 */ /* 0x000fe400080006ff */
[----:B------:R-:W-:Y:S02]  /*20b0*/  USEL UR9, URZ, 0x1, UP0 ;  /* 0x00000001ff097887 */ /* 0x000fe40008000000 */
[----:B------:R-:W-:-:S02]  /*20c0*/  USEL UR23, UR23, URZ, UP0 ;  /* 0x000000ff17177287 */ /* 0x000fc40008000000 */
[----:B------:R-:W-:Y:S02]  /*20d0*/  UIADD3 UR30, UP0, UPT, UR14, 0x180, URZ ;  /* 0x000001800e1e7890 */ /* 0x000fe4000ff1e0ff */
[----:B------:R-:W-:Y:S01]  /*20e0*/  ULEA UR8, UR23, UR6, 0x3 ;  /* 0x0000000617087291 */ /* 0x000fe2000f8e18ff */
[----:B------:R-:W-:Y:S01]  /*20f0*/  LOP3.LUT R15, R15, UR9, RZ, 0x3c, !PT ;  /* 0x000000090f0f7c12 */ /* 0x000fe2000f8e3cff */
[----:B------:R-:W-:Y:S02]  /*2100*/  ULOP3.LUT UR17, UR17, 0xfefffff8, URZ, 0xc0, !UPT ;  /* 0xfefffff811117892 */ /* 0x000fe4000f8ec0ff */
[----:B------:R-:W-:Y:S01]  /*2110*/  UIADD3.X UR33, UPT, UPT, URZ, UR15, URZ, UP1, !UPT ;  /* 0x0000000fff217290 */ /* 0x000fe20008ffe4ff */
[----:B-1----:R-:W-:Y:S01]  /*2120*/  SHF.L.U32 R2, R15, 0x1f, RZ ;  /* 0x0000001f0f027819 */ /* 0x002fe200000006ff */
[----:B------:R-:W-:Y:S01]  /*2130*/  UIADD3.X UR31, UPT, UPT, URZ, UR15, URZ, UP0, !UPT ;  /* 0x0000000fff1f7290 */ /* 0x000fe200087fe4ff */
[----:B------:R-:W-:Y:S02]  /*2140*/  UMOV UR28, 0x0 ;  /* 0x00000000001c7882 */ /* 0x000fe40000000000 */
[----:B------:R4:W1:Y:S01]  /*2150*/  SYNCS.PHASECHK.TRANS64.TRYWAIT P0, [UR8+0xd0], R2 ;  /* 0x0000d002ff0075a7 */ /* 0x0008620008001108 */
[----:B------:R-:W-:Y:S01]  /*2160*/  ULEA UR8, UR27, UR6, 0xc ;  /* 0x000000061b087291 */ /* 0x000fe2000f8e60ff */
[----:B------:R-:W-:Y:S01]  /*2170*/  UMOV UR29, 0x10000000 ;  /* 0x10000000001d7882 */ /* 0x000fe20000000000 */
[----:B------:R-:W-:-:S02]  /*2180*/  UMOV UR19, UR35 ;  /* 0x0000002300137c82 */ /* 0x000fc40008000000 */
[----:B------:R-:W-:Y:S02]  /*2190*/  UIADD3 UR16, UPT, UPT, UR8, 0x4400, URZ ;  /* 0x0000440008107890 */ /* 0x000fe4000fffe0ff */
[----:B------:R-:W-:Y:S01]  /*21a0*/  UIADD3 UR8, UPT, UPT, UR8, 0x1e400, URZ ;  /* 0x0001e40008087890 */ /* 0x000fe2000fffe0ff */
[----:B------:R-:W-:Y:S01]  /*21b0*/  UMOV UR20, UR36 ;  /* 0x0000002400147c82 */ /* 0x000fe20008000000 */
[----:B------:R-:W-:Y:S01]  /*21c0*/  UMOV UR12, UR36 ;  /* 0x00000024000c7c82 */ /* 0x000fe20008000000 */
[----:B------:R-:W-:Y:S01]  /*21d0*/  UMOV UR9, UR17 ;  /* 0x0000001100097c82 */ /* 0x000fe20008000000 */
[----:B------:R-:W-:Y:S01]  /*21e0*/  UMOV UR10, UR18 ;  /* 0x00000012000a7c82 */ /* 0x000fe20008000000 */
[----:B------:R-:W-:Y:S02]  /*21f0*/  UIADD3 UR25, UPT, UPT, UR25, 0x1, URZ ;  /* 0x0000000119197890 */ /* 0x000fe4000fffe0ff */
[----:B------:R4:W-:Y:S01]  /*2200*/  UTMALDG.3D.2CTA [UR16], [UR32], desc[UR28] ;  /* 0x00001c10200075b4 */ /* 0x0009e20008211000 */
[----:B------:R-:W-:Y:S01]  /*2210*/  UMOV UR27, UR23 ;  /* 0x00000017001b7c82 */ /* 0x000fe20008000000 */
[----:B------:R-:W-:Y:S01]  /*2220*/  UISETP.NE.AND UP0, UPT, UR25, UR26, UPT ;  /* 0x0000001a1900728c */ /* 0x000fe2000bf05270 */
[----:B------:R4:W-:Y:S08]  /*2230*/  UTMALDG.3D.2CTA [UR8], [UR30], desc[UR28] ;  /* 0x00001c081e0075b4 */ /* 0x0009f00008211000 */
[----:B----4-:R-:W-:Y:S05]  /*2240*/  BRA.U UP0, `(.L_x_39) ;  /* 0xfffffffd004c7547 */ /* 0x010fea000b83ffff */
.L_x_33:
[C---:B-1----:R-:W-:Y:S01]  /*2250*/  LEA R2, R14.reuse, UR6, 0x3 ;  /* 0x000000060e027c11 */ /* 0x042fe2000f8e18ff */
[----:B------:R-:W-:Y:S01]  /*2260*/  NOP ;  /* 0x0000000000007918 */ /* 0x000fe20000000000 */
[----:B--2---:R-:W-:Y:S02]  /*2270*/  SHF.L.U32 R3, R13, 0x1f, RZ ;  /* 0x0000001f0d037819 */ /* 0x004fe400000006ff */
[----:B------:R-:W-:Y:S02]  /*2280*/  LEA R4, R14, UR6, 0x4 ;  /* 0x000000060e047c11 */ /* 0x000fe4000f8e20ff */
[----:B------:R-:W1:Y:S02]  /*2290*/  SYNCS.PHASECHK.TRANS64.TRYWAIT P0, [R2+URZ+0x1d0], R3 ;  /* 0x0001d003020075a7 */ /* 0x000e6400080011ff */
[----:B-1----:R-:W-:Y:S05]  /*22a0*/  @!P0 BRA `(.L_x_40) ;  /* 0x0000006400cc8947 */ /* 0x002fea0003800000 */
.L_x_149:
[----:B------:R-:W2:Y:S01]  /*22b0*/  LDS.128 R4, [R4+0x260] ;  /* 0x0002600004047984 */ /* 0x000ea20000000c00 */
[----:B------:R-:W-:Y:S01]  /*22c0*/  ISETP.GE.AND P0, PT, R40, 0x1, PT ;  /* 0x000000012800780c */ /* 0x000fe20003f06270 */
[----:B-1----:R-:W-:Y:S01]  /*22d0*/  VIADD R2, R2, 0x1e0 ;  /* 0x000001e002027836 */ /* 0x002fe20000000000 */
[----:B------:R-:W-:Y:S01]  /*22e0*/  @!PT LDS RZ, [RZ] ;  /* 0x00000000fffff984 */ /* 0x000fe20000000800 */
[----:B------:R-:W-:Y:S01]  /*22f0*/  @!PT LDS RZ, [RZ] ;  /* 0x00000000fffff984 */ /* 0x000fe20000000800 */
[----:B------:R-:W-:Y:S01]  /*2300*/  @!PT LDS RZ, [RZ] ;  /* 0x00000000fffff984 */ /* 0x000fe20000000800 */
[----:B------:R-:W-:Y:S01]  /*2310*/  @!PT LDS RZ, [RZ] ;  /* 0x00000000fffff984 */ /* 0x000fe20000000800 */
[----:B------:R1:W-:Y:S06]  /*2320*/  MEMBAR.ALL.CTA ;  /* 0x0000000000007992 */ /* 0x0003ec0000008000 */
[----:B-1----:R-:W1:Y:S01]  /*2330*/  FENCE.VIEW.ASYNC.S ;  /* 0x00000000000073c6 */ /* 0x002e620000000000 */
[----:B------:R-:W-:-:S04]  /*2340*/  PRMT R2, RZ, 0x654, R2 ;  /* 0x00000654ff027816 */ /* 0x000fc80000000002 */
[----:B-1----:R1:W-:Y:S01]  /*2350*/  SYNCS.ARRIVE.TRANS64.RED.A1T0 RZ, [R2+URZ], RZ ;  /* 0x000000ff02ff79a7 */ /* 0x0023e200081004ff */
[----:B--2---:R-:W-:-:S13]  /*2360*/  LOP3.LUT P2, RZ, R6, 0x1, RZ, 0xc0, !PT ;  /* 0x0000000106ff7812 */ /* 0x004fda000784c0ff */
[----:B------:R-:W-:Y:S01]  /*2370*/  @P2 SHF.R.U32.HI R3, RZ, 0x10, R5 ;  /* 0x00000010ff032819 */ /* 0x000fe20000011605 */
[----:B------:R-:W-:Y:S01]  /*2380*/  VOTEU.ANY UP0, P2 ;  /* 0x0000000000ff7886 */ /* 0x000fe20001000100 */
[----:B------:R-:W-:Y:S02]  /*2390*/  @P2 MOV R11, R4 ;  /* 0x00000004000b2202 */ /* 0x000fe40000000f00 */
[----:B------:R-:W-:Y:S02]  /*23a0*/  @P2 R2UR.BROADCAST UR8, R3 ;  /* 0x00000000030822ca */ /* 0x000fe400008e0000 */
[----:B------:R-:W-:-:S11]  /*23b0*/  @P2 LOP3.LUT R8, R5, 0xffff, RZ, 0xc0, !PT ;  /* 0x0000ffff05082812 */ /* 0x000fd600078ec0ff */
[----:B------:R-:W-:Y:S01]  /*23c0*/  @UP0 UMOV UR36, UR8 ;  /* 0x0000000800240c82 */ /* 0x000fe20008000000 */
[----:B-1----:R-:W-:Y:S05]  /*23d0*/  @!P0 BRA `(.L_x_41) ;  /* 0x0000000000b88947 */ /* 0x002fea0003800000 */
[----:B------:R-:W3:Y:S01]  /*23e0*/  LDC.64 R4, c[0x0][0xb18] ;  /* 0x0002c600ff047b82 */ /* 0x000ee20000000a00 */
[----:B------:R-:W-:-:S07]  /*23f0*/  ISETP.NE.AND P3, PT, R40, 0x1, PT ;  /* 0x000000012800780c */ /* 0x000fce0003f65270 */
[----:B------:R-:W1:Y:S08]  /*2400*/  LDC.64 R6, c[0x0][0xb10] ;  /* 0x0002c400ff067b82 */ /* 0x000e700000000a00 */
[----:B------:R-:W2:Y:S08]  /*2410*/  LDC R17, c[0x0][0xb20] ;  /* 0x0002c800ff117b82 */ /* 0x000eb00000000800 */
[----:B------:R-:W4:Y:S01]  /*2420*/  LDC R18, c[0x0][0xb0c] ;  /* 0x0002c300ff127b82 */ /* 0x000f220000000800 */
[----:B---3--:R-:W-:Y:S01]  /*2430*/  IMAD.HI.U32 R22, R0, R5, RZ ;  /* 0x0000000500167227 */ /* 0x008fe200078e00ff */
[----:B------:R-:W-:-:S06]  /*2440*/  ISETP.NE.AND P0, PT, R4, 0x1, PT ;  /* 0x000000010400780c */ /* 0x000fcc0003f05270 */
[----:B------:R-:W3:Y:S01]  /*2450*/  LDC.64 R2, c[0x0][0xb28] ;  /* 0x0002ca00ff027b82 */ /* 0x000ee20000000a00 */
[----:B-1----:R-:W-:-:S04]  /*2460*/  IMAD.HI.U32 R20, R9, R6, RZ ;  /* 0x0000000609147227 */ /* 0x002fc800078e00ff */
[----:B------:R-:W-:Y:S01]  /*2470*/  IMAD.HI.U32 R24, R11, R6, RZ ;  /* 0x000000060b187227 */ /* 0x000fe200078e00ff */
[----:B------:R-:W-:Y:S02]  /*2480*/  SHF.R.U32.HI R20, RZ, R7, R20 ;  /* 0x00000007ff147219 */ /* 0x000fe40000011614 */
[----:B--2---:R-:W-:Y:S01]  /*2490*/  SHF.R.U32.HI R19, RZ, R17, R22 ;  /* 0x00000011ff137219 */ /* 0x004fe20000011616 */
[----:B------:R-:W-:Y:S01]  /*24a0*/  IMAD.HI.U32 R22, R8, R5, RZ ;  /* 0x0000000508167227 */ /* 0x000fe200078e00ff */
[----:B------:R-:W-:Y:S02]  /*24b0*/  SHF.R.U32.HI R24, RZ, R7, R24 ;  /* 0x00000007ff187219 */ /* 0x000fe40000011618 */
[----:B------:R-:W-:Y:S02]  /*24c0*/  SEL R19, R0, R19, !P0 ;  /* 0x0000001300137207 */ /* 0x000fe40004000000 */
[----:B------:R-:W-:Y:S02]  /*24d0*/  SHF.R.U32.HI R17, RZ, R17, R22 ;  /* 0x00000011ff117219 */ /* 0x000fe40000011616 */
[----:B----4-:R-:W-:-:S02]  /*24e0*/  ISETP.NE.AND P1, PT, R18, 0x1, PT ;  /* 0x000000011200780c */ /* 0x010fc40003f25270 */
[----:B------:R-:W-:Y:S02]  /*24f0*/  SEL R17, R8, R17, !P0 ;  /* 0x0000001108117207 */ /* 0x000fe40004000000 */
[----:B------:R-:W-:Y:S02]  /*2500*/  SEL R21, R9, R20, !P1 ;  /* 0x0000001409157207 */ /* 0x000fe40004800000 */
[----:B------:R-:W-:Y:S01]  /*2510*/  SEL R5, R11, R24, !P1 ;  /* 0x000000180b057207 */ /* 0x000fe20004800000 */
[----:B---3--:R-:W-:Y:S01]  /*2520*/  IMAD.HI.U32 R20, R19, R2, RZ ;  /* 0x0000000213147227 */ /* 0x008fe200078e00ff */
[----:B------:R-:W-:-:S03]  /*2530*/  IADD3 R7, PT, PT, -R17, RZ, RZ ;  /* 0x000000ff11077210 */ /* 0x000fc60007ffe1ff */
        /* <DEDUP_REMOVED lines=11> */
[----:B------:R-:W-:-:S04]  /*25f0*/  @!P0 IMAD.HI.U32 R20, R5, R2, RZ ;  /* 0x0000000205148227 */ /* 0x000fc800078e00ff */
[----:B------:R-:W-:Y:S01]  /*2600*/  IMAD.MOV R2, RZ, RZ, -R6 ;  /* 0x000000ffff027224 */ /* 0x000fe200078e0a06 */
[----:B------:R-:W-:-:S03]  /*2610*/  @!P0 SHF.R.U32.HI R20, RZ, R3, R20 ;  /* 0x00000003ff148219 */ /* 0x000fc60000011614 */
[----:B------:R-:W-:Y:S01]  /*2620*/  IMAD R2, R40, R2, R17 ;  /* 0x0000000228027224 */ /* 0x000fe200078e0211 */
        /* <DEDUP_REMOVED lines=9> */
.L_x_41:
[----:B------:R-:W1:Y:S02]  /*26c0*/  LDCU UR8, c[0x0][0xb30] ;  /* 0x00016600ff0877ac */ /* 0x000e640008000800 */
[----:B-1----:R-:W-:-:S09]  /*26d0*/  UISETP.NE.AND UP0, UPT, UR8, 0x1, UPT ;  /* 0x000000010800788c */ /* 0x002fd2000bf05270 */
[----:B------:R-:W-:Y:S05]  /*26e0*/  BRA.U UP0, `(.L_x_42) ;  /* 0x0000000100407547 */ /* 0x000fea000b800000 */
[----:B------:R-:W1:Y:S08]  /*26f0*/  LDC.64 R4, c[0x0][0xb10] ;  /* 0x0002c400ff047b82 */ /* 0x000e700000000a00 */
[----:B------:R-:W2:Y:S08]  /*2700*/  LDC.64 R2, c[0x0][0xb18] ;  /* 0x0002c600ff027b82 */ /* 0x000eb00000000a00 */
[----:B------:R-:W4:Y:S08]  /*2710*/  LDC R6, c[0x0][0xb20] ;  /* 0x0002c800ff067b82 */ /* 0x000f300000000800 */
[----:B------:R-:W3:Y:S01]  /*2720*/  LDC R18, c[0x0][0xb0c] ;  /* 0x0002c300ff127b82 */ /* 0x000ee20000000800 */
[----:B-1----:R-:W-:-:S05]  /*2730*/  IMAD.HI.U32 R4, R11, R4, RZ ;  /* 0x000000040b047227 */ /* 0x002fca00078e00ff */
[----:B------:R-:W-:Y:S01]  /*2740*/  SHF.R.U32.HI R4, RZ, R5, R4 ;  /* 0x00000005ff047219 */ /* 0x000fe20000011604 */
[----:B--2---:R-:W-:Y:S01]  /*2750*/  IMAD.HI.U32 R3, R8, R3, RZ ;  /* 0x0000000308037227 */ /* 0x004fe200078e00ff */
[----:B------:R-:W-:-:S04]  /*2760*/  ISETP.NE.AND P0, PT, R2, 0x1, PT ;  /* 0x000000010200780c */ /* 0x000fc80003f05270 */
[----:B----4-:R-:W-:-:S04]  /*2770*/  SHF.R.U32.HI R3, RZ, R6, R3 ;  /* 0x00000006ff037219 */ /* 0x010fc80000011603 */
[----:B------:R-:W-:Y:S02]  /*2780*/  SEL R3, R8, R3, !P0 ;  /* 0x0000000308037207 */ /* 0x000fe40004000000 */
[----:B---3--:R-:W-:-:S04]  /*2790*/  ISETP.NE.AND P1, PT, R18, 0x1, PT ;  /* 0x000000011200780c */ /* 0x008fc80003f25270 */
[----:B------:R-:W-:-:S05]  /*27a0*/  SEL R4, R11, R4, !P1 ;  /* 0x000000040b047207 */ /* 0x000fca0004800000 */
[----:B------:R-:W-:Y:S02]  /*27b0*/  IMAD.IADD R5, R3, 0x1, -R4 ;  /* 0x0000000103057824 */ /* 0x000fe400078e0a04 */
[----:B------:R-:W-:Y:S02]  /*27c0*/  IMAD.IADD R3, R4, 0x1, -R3 ;  /* 0x0000000104037824 */ /* 0x000fe400078e0a03 */
[----:B------:R-:W-:Y:S02]  /*27d0*/  IMAD R11, R5, R18, R11 ;  /* 0x00000012050b7224 */ /* 0x000fe400078e020b */
[----:B------:R-:W-:-:S07]  /*27e0*/  IMAD R8, R3, R2, R8 ;  /* 0x0000000203087224 */ /* 0x000fce00078e0208 */
.L_x_42:
[----:B------:R-:W-:Y:S01]  /*27f0*/  VIADD R14, R14, 0x1 ;  /* 0x000000010e0e7836 */ /* 0x000fe20000000000 */
[----:B------:R-:W-:Y:S01]  /*2800*/  PLOP3.LUT P1, PT, PT, PT, PT, 0x80, 0x8 ;  /* 0x000000000008781c */ /* 0x000fe20003f2f070 */
[----:B------:R-:W-:Y:S02]  /*2810*/  IMAD.IADD R21, R11, 0x1, R90 ;  /* 0x000000010b157824 */ /* 0x000fe400078e025a */
[----:B------:R-:W-:Y:S01]  /*2820*/  IMAD.IADD R20, R8, 0x1, R83 ;  /* 0x0000000108147824 */ /* 0x000fe200078e0253 */
[----:B------:R-:W-:-:S04]  /*2830*/  ISETP.NE.AND P0, PT, R14, 0x2, PT ;  /* 0x000000020e00780c */ /* 0x000fc80003f05270 */
[----:B------:R-:W-:Y:S02]  /*2840*/  SEL R2, RZ, 0x1, P0 ;  /* 0x00000001ff027807 */ /* 0x000fe40000000000 */
[----:B------:R-:W-:Y:S02]  /*2850*/  SEL R14, R14, RZ, P0 ;  /* 0x000000ff0e0e7207 */ /* 0x000fe40000000000 */
[----:B------:R-:W-:Y:S01]  /*2860*/  LOP3.LUT R13, R13, R2, RZ, 0x3c, !PT ;  /* 0x000000020d0d7212 */ /* 0x000fe200078e3cff */
[----:B------:R-:W-:Y:S06]  /*2870*/  @P2 BRA `(.L_x_43) ;  /* 0xfffffff000642947 */ /* 0x000fec000383ffff */
[----:B------:R-:W-:Y:S01]  /*2880*/  UIADD3 UR6, UPT, UPT, UR6, 0xd0, URZ ;  /* 0x000000d006067890 */ /* 0x000fe2000fffe0ff */
[----:B------:R-:W-:-:S03]  /*2890*/  SHF.L.U32 R3, R15, 0x1f, RZ ;  /* 0x0000001f0f037819 */ /* 0x000fc600000006ff */
[----:B------:R-:W-:-:S09]  /*28a0*/  ULEA UR4, UR23, UR6, 0x3 ;  /* 0x0000000617047291 */ /* 0x000fd2000f8e18ff */
[----:B------:R-:W1:Y:S02]  /*28b0*/  SYNCS.PHASECHK.TRANS64.TRYWAIT P0, [UR4], R3 ;  /* 0x00000003ff0075a7 */ /* 0x000e640008001104 */
[----:B-1----:R-:W-:Y:S05]  /*28c0*/  @!P0 BRA `(.L_x_44) ;  /* 0x0000006000588947 */ /* 0x002fea0003800000 */
.L_x_151:
[----:B------:R-:W-:-:S04]  /*28d0*/  UIADD3 UR5, UPT, UPT, UR23, 0x1, URZ ;  /* 0x0000000117057890 */ /* 0x000fc8000fffe0ff */
[----:B------:R-:W-:-:S04]  /*28e0*/  UISETP.NE.AND UP0, UPT, UR5, 0x1a, UPT ;  /* 0x0000001a0500788c */ /* 0x000fc8000bf05270 */
[----:B------:R-:W-:Y:S02]  /*28f0*/  USEL UR7, URZ, 0x1, UP0 ;  /* 0x00000001ff077887 */ /* 0x000fe40008000000 */
[----:B------:R-:W-:-:S04]  /*2900*/  USEL UR5, UR5, URZ, UP0 ;  /* 0x000000ff05057287 */ /* 0x000fc80008000000 */
[----:B------:R-:W-:Y:S01]  /*2910*/  ULEA UR4, UR5, UR6, 0x3 ;  /* 0x0000000605047291 */ /* 0x000fe2000f8e18ff */
[----:B------:R-:W-:-:S04]  /*2920*/  LOP3.LUT R2, R15, UR7, RZ, 0x3c, !PT ;  /* 0x000000070f027c12 */ /* 0x000fc8000f8e3cff */
[----:B-1----:R-:W-:-:S04]  /*2930*/  SHF.L.U32 R3, R2, 0x1f, RZ ;  /* 0x0000001f02037819 */ /* 0x002fc800000006ff */
[----:B------:R-:W1:Y:S02]  /*2940*/  SYNCS.PHASECHK.TRANS64.TRYWAIT P0, [UR4], R3 ;  /* 0x00000003ff0075a7 */ /* 0x000e640008001104 */
[----:B-1----:R-:W-:Y:S05]  /*2950*/  @!P0 BRA `(.L_x_45) ;  /* 0x00000060004c8947 */ /* 0x002fea0003800000 */
.L_x_153:
        /* <DEDUP_REMOVED lines=9> */
.L_x_155:
        /* <DEDUP_REMOVED lines=9> */
.L_x_157:
        /* <DEDUP_REMOVED lines=9> */
.L_x_159:
        /* <DEDUP_REMOVED lines=9> */
.L_x_161:
        /* <DEDUP_REMOVED lines=9> */
.L_x_163:
        /* <DEDUP_REMOVED lines=9> */
.L_x_165:
        /* <DEDUP_REMOVED lines=9> */
.L_x_167:
        /* <DEDUP_REMOVED lines=9> */
.L_x_169:
        /* <DEDUP_REMOVED lines=9> */
.L_x_171:
        /* <DEDUP_REMOVED lines=9> */
.L_x_173:
        /* <DEDUP_REMOVED lines=9> */
.L_x_175:
        /* <DEDUP_REMOVED lines=9> */
.L_x_177:
        /* <DEDUP_REMOVED lines=9> */
.L_x_179:
        /* <DEDUP_REMOVED lines=9> */
.L_x_181:
        /* <DEDUP_REMOVED lines=9> */
.L_x_183:
        /* <DEDUP_REMOVED lines=9> */
.L_x_185:
        /* <DEDUP_REMOVED lines=9> */
.L_x_187:
        /* <DEDUP_REMOVED lines=9> */
.L_x_189:
        /* <DEDUP_REMOVED lines=9> */
.L_x_191:
        /* <DEDUP_REMOVED lines=9> */
.L_x_193:
        /* <DEDUP_REMOVED lines=9> */
.L_x_195:
        /* <DEDUP_REMOVED lines=9> */
.L_x_197:
        /* <DEDUP_REMOVED lines=9> */
.L_x_199:
[----:B------:R-:W-:-:S04]  /*3650*/  UIADD3 UR5, UPT, UPT, UR5, 0x1, URZ ;  /* 0x0000000105057890 */ /* 0x000fc8000fffe0ff */
[----:B------:R-:W-:-:S04]  /*3660*/  UISETP.NE.AND UP0, UPT, UR5, 0x1a, UPT ;  /* 0x0000001a0500788c */ /* 0x000fc8000bf05270 */
[----:B------:R-:W-:Y:S02]  /*3670*/  USEL UR4, URZ, 0x1, UP0 ;  /* 0x00000001ff047887 */ /* 0x000fe40008000000 */
[----:B------:R-:W-:-:S04]  /*3680*/  USEL UR5, UR5, URZ, UP0 ;  /* 0x000000ff05057287 */ /* 0x000fc80008000000 */
[----:B------:R-:W-:Y:S01]  /*3690*/  ULEA UR5, UR5, UR6, 0x3 ;  /* 0x0000000605057291 */ /* 0x000fe2000f8e18ff */
[----:B-1----:R-:W-:-:S04]  /*36a0*/  LOP3.LUT R3, R2, UR4, RZ, 0x3c, !PT ;  /* 0x0000000402037c12 */ /* 0x002fc8000f8e3cff */
[----:B------:R-:W-:Y:S01]  /*36b0*/  SHF.L.U32 R3, R3, 0x1f, RZ ;  /* 0x0000001f03037819 */ /* 0x000fe200000006ff */
[----:B---3--:R-:W-:-:S07]  /*36c0*/  IMAD.U32 R0, RZ, RZ, UR5 ;  /* 0x00000005ff007e24 */ /* 0x008fce000f8e00ff */
.L_x_69:
[----:B-1----:R1:W2:Y:S02]  /*36d0*/  SYNCS.PHASECHK.TRANS64.TRYWAIT P0, [R0+URZ], R3 ;  /* 0x00000003000075a7 */ /* 0x0022a400080011ff */
[----:B--2---:R-:W-:Y:S05]  /*36e0*/  @!P0 NANOSLEEP.SYNCS 0x989680 ;  /* 0x009896800000895d */ /* 0x004fea0003900000 */
[----:B------:R-:W2:Y:S02]  /*36f0*/  @!P0 SYNCS.PHASECHK.TRANS64 P0, [R0+URZ], R3 ;  /* 0x00000003000085a7 */ /* 0x000ea400080010ff */
[----:B--2---:R-:W-:Y:S05]  /*3700*/  @P0 EXIT ;  /* 0x000000000000094d */ /* 0x004fea0003800000 */
[----:B------:R-:W-:Y:S05]  /*3710*/  BRA `(.L_x_69) ;  /* 0xfffffffc00ec7947 */ /* 0x000fea000383ffff */
.L_x_23:
[----:B------:R-:W-:-:S04]  /*3720*/  UISETP.NE.AND UP1, UPT, UR37, URZ, UPT ;  /* 0x000000ff2500728c */ /* 0x000fc8000bf25270 */
[----:B------:R-:W-:-:S09]  /*3730*/  UISETP.NE.OR UP1, UPT, UR10, 0x1, UP1 ;  /* 0x000000010a00788c */ /* 0x000fd20008f25670 */
[----:B------:R-:W-:Y:S05]  /*3740*/  BRA.U UP1, `(.L_x_70) ;  /* 0x00000005014c7547 */ /* 0x000fea000b800000 */
[----:B------:R-:W-:Y:S01]  /*3750*/  HFMA2 R11, -RZ, RZ, 0, 0 ;  /* 0x00000000ff0b7431 */ /* 0x000fe200000001ff */
[----:B------:R-:W-:Y:S01]  /*3760*/  ISETP.GE.U32.AND P2, PT, R10, 0x2, PT ;  /* 0x000000020a00780c */ /* 0x000fe20003f46070 */
[----:B------:R-:W-:Y:S01]  /*3770*/  IMAD.MOV.U32 R12, RZ, RZ, 0x1 ;  /* 0x00000001ff0c7424 */ /* 0x000fe200078e00ff */
[----:B------:R-:W-:Y:S01]  /*3780*/  CS2R R8, SRZ ;  /* 0x0000000000087805 */ /* 0x000fe2000001ff00 */
[----:B------:R-:W-:Y:S01]  /*3790*/  IMAD.MOV.U32 R3, RZ, RZ, RZ ;  /* 0x000000ffff037224 */ /* 0x000fe200078e00ff */
[----:B------:R-:W-:Y:S01]  /*37a0*/  UMOV UR4, 0x400 ;  /* 0x0000040000047882 */ /* 0x000fe20000000000 */
[----:B------:R-:W-:Y:S01]  /*37b0*/  UMOV UR6, URZ ;  /* 0x000000ff00067c82 */ /* 0x000fe20008000000 */
[----:B------:R-:W-:-:S12]  /*37c0*/  ULEA UR37, UR37, UR4, 0x18 ;  /* 0x0000000425257291 */ /* 0x000fd8000f8ec0ff */
.L_x_74:
[----:B------:R-:W-:Y:S02]  /*37d0*/  LEA R0, R3, UR37, 0x3 ;  /* 0x0000002503007c11 */ /* 0x000fe4000f8e18ff */
[----:B------:R-:W-:-:S03]  /*37e0*/  SHF.L.U32 R5, R8, 0x1f, RZ ;  /* 0x0000001f08057819 */ /* 0x000fc600000006ff */
[----:B------:R-:W-:Y:S01]  /*37f0*/  VIADD R4, R0, 0x240 ;  /* 0x0000024000047836 */ /* 0x000fe20000000000 */
[----:B------:R-:W1:Y:S02]  /*3800*/  SYNCS.PHASECHK.TRANS64.TRYWAIT P0, [R0+URZ+0x230], R5 ;  /* 0x00023005000075a7 */ /* 0x000e6400080011ff */
[----:B-1----:R-:W-:Y:S05]  /*3810*/  @!P0 BRA `(.L_x_71) ;  /* 0x0000005800dc8947 */ /* 0x002fea0003800000 */
.L_x_200:
[----:B------:R-:W-:Y:S01]  /*3820*/  ULEA UR5, UR6, UR37, 0x3 ;  /* 0x0000002506057291 */ /* 0x000fe2000f8e18ff */
[----:B------:R-:W-:Y:S01]  /*3830*/  PRMT R4, RZ, 0x654, R4 ;  /* 0x00000654ff047816 */ /* 0x000fe20000000004 */
[----:B-1----:R-:W-:Y:S01]  /*3840*/  @!P2 IMAD.MOV.U32 R5, RZ, RZ, 0x10 ;  /* 0x00000010ff05a424 */ /* 0x002fe200078e00ff */
[----:B------:R-:W-:Y:S01]  /*3850*/  SHF.L.U32 R7, R12, 0x1f, RZ ;  /* 0x0000001f0c077819 */ /* 0x000fe200000006ff */
[----:B------:R-:W-:Y:S01]  /*3860*/  UIADD3 UR4, UPT, UPT, UR5, 0x1d0, URZ ;  /* 0x000001d005047890 */ /* 0x000fe2000fffe0ff */
[----:B------:R1:W-:Y:S05]  /*3870*/  SYNCS.ARRIVE.TRANS64.RED.A1T0 RZ, [R4+URZ], RZ ;  /* 0x000000ff04ff79a7 */ /* 0x0003ea00081004ff */
[----:B------:R-:W-:Y:S01]  /*3880*/  IMAD.U32 R13, RZ, RZ, UR4 ;  /* 0x00000004ff0d7e24 */ /* 0x000fe2000f8e00ff */
[----:B------:R-:W2:Y:S04]  /*3890*/  SYNCS.PHASECHK.TRANS64.TRYWAIT P0, [UR5+0x1e0], R7 ;  /* 0x0001e007ff0075a7 */ /* 0x000ea80008001105 */
[----:B------:R-:W-:Y:S01]  /*38a0*/  PRMT R13, R10, 0x654, R13 ;  /* 0x000006540a0d7816 */ /* 0x000fe2000000000d */
[----:B-12---:R-:W-:Y:S06]  /*38b0*/  @!P0 BRA `(.L_x_72) ;  /* 0x0000005800c88947 */ /* 0x006fec0003800000 */
.L_x_202:
[----:B------:R-:W-:Y:S01]  /*38c0*/  ULEA UR4, UR6, UR37, 0x4 ;  /* 0x0000002506047291 */ /* 0x000fe2000f8e20ff */
[----:B------:R-:W-:Y:S01]  /*38d0*/  SEL R2, R13, R2, !P2 ;  /* 0x000000020d027207 */ /* 0x000fe20005000000 */
[----:B------:R-:W-:Y:S01]  /*38e0*/  UIADD3 UR5, UPT, UPT, UR5, 0x1d0, URZ ;  /* 0x000001d005057890 */ /* 0x000fe2000fffe0ff */
[----:B-1----:R-:W-:Y:S01]  /*38f0*/  LEA R0, R11, UR37, 0x3 ;  /* 0x000000250b007c11 */ /* 0x002fe2000f8e18ff */
[----:B------:R-:W-:Y:S01]  /*3900*/  UIADD3 UR4, UPT, UPT, UR4, 0x260, URZ ;  /* 0x0000026004047890 */ /* 0x000fe2000fffe0ff */
[----:B------:R1:W-:Y:S01]  /*3910*/  @!P2 SYNCS.ARRIVE.TRANS64.RED RZ, [R2+URZ], R5 ;  /* 0x0000000502ffa9a7 */ /* 0x0003e200080004ff */
[----:B------:R-:W-:Y:S01]  /*3920*/  UIADD3 UR6, UPT, UPT, UR6, 0x1, URZ ;  /* 0x0000000106067890 */ /* 0x000fe2000fffe0ff */
[----:B------:R-:W-:-:S03]  /*3930*/  VIADD R3, R3, 0x1 ;  /* 0x0000000103037836 */ /* 0x000fc60000000000 */
[----:B------:R-:W-:Y:S02]  /*3940*/  UISETP.NE.AND UP0, UPT, UR6, 0x2, UPT ;  /* 0x000000020600788c */ /* 0x000fe4000bf05270 */
[----:B------:R-:W-:Y:S01]  /*3950*/  ISETP.NE.AND P0, PT, R3, 0x2, PT ;  /* 0x000000020300780c */ /* 0x000fe20003f05270 */
[----:B------:R-:W-:Y:S06]  /*3960*/  UGETNEXTWORKID.BROADCAST [UR4], [UR5] ;  /* 0x00000000040073ca */ /* 0x000fec0008000100 */
[----:B------:R-:W-:Y:S02]  /*3970*/  USEL UR4, URZ, 0x1, UP0 ;  /* 0x00000001ff047887 */ /* 0x000fe40008000000 */
[----:B------:R-:W-:-:S04]  /*3980*/  USEL UR6, UR6, URZ, UP0 ;  /* 0x000000ff06067287 */ /* 0x000fc80008000000 */
[----:B------:R-:W-:Y:S02]  /*3990*/  LOP3.LUT R12, R12, UR4, RZ, 0x3c, !PT ;  /* 0x000000040c0c7c12 */ /* 0x000fe4000f8e3cff */
[----:B-1----:R-:W-:-:S04]  /*39a0*/  SHF.L.U32 R5, R9, 0x1f, RZ ;  /* 0x0000001f09057819 */ /* 0x002fc800000006ff */
[----:B------:R-:W1:Y:S02]  /*39b0*/  SYNCS.PHASECHK.TRANS64.TRYWAIT P1, [R0+URZ+0x1d0], R5 ;  /* 0x0001d005000075a7 */ /* 0x000e6400080211ff */
[----:B-1----:R-:W-:Y:S05]  /*39c0*/  @!P1 BRA `(.L_x_73) ;  /* 0x00000058009c9947 */ /* 0x002fea0003800000 */
.L_x_203:
[----:B------:R-:W-:Y:S01]  /*39d0*/  LEA R4, R11, UR37, 0x4 ;  /* 0x000000250b047c11 */ /* 0x000fe2000f8e20ff */
[----:B-1----:R-:W-:Y:S01]  /*39e0*/  VIADD R0, R0, 0x1e0 ;  /* 0x000001e000007836 */ /* 0x002fe20000000000 */
[----:B------:R-:W-:Y:S01]  /*39f0*/  SEL R3, R3, RZ, P0 ;  /* 0x000000ff03037207 */ /* 0x000fe20000000000 */
[----:B------:R-:W-:-:S03]  /*3a00*/  VIADD R11, R11, 0x1 ;  /* 0x000000010b0b7836 */ /* 0x000fc60000000000 */
[----:B------:R-:W1:Y:S01]  /*3a10*/  LDS.128 R4, [R4+0x260] ;  /* 0x0002600004047984 */ /* 0x000e620000000c00 */
[----:B------:R-:W-:Y:S02]  /*3a20*/  PRMT R0, RZ, 0x654, R0 ;  /* 0x00000654ff007816 */ /* 0x000fe40000000000 */
[C---:B------:R-:W-:Y:S01]  /*3a30*/  ISETP.NE.AND P1, PT, R11.reuse, 0x2, PT ;  /* 0x000000020b00780c */ /* 0x040fe20003f25270 */
[----:B------:R-:W-:Y:S01]  /*3a40*/  @!PT LDS RZ, [RZ] ;  /* 0x00000000fffff984 */ /* 0x000fe20000000800 */
[----:B------:R-:W-:Y:S01]  /*3a50*/  @!PT LDS RZ, [RZ] ;  /* 0x00000000fffff984 */ /* 0x000fe20000000800 */
[----:B------:R-:W-:Y:S01]  /*3a60*/  @!PT LDS RZ, [RZ] ;  /* 0x00000000fffff984 */ /* 0x000fe20000000800 */
[----:B------:R-:W-:Y:S01]  /*3a70*/  @!PT LDS RZ, [RZ] ;  /* 0x00000000fffff984 */ /* 0x000fe20000000800 */
[----:B------:R2:W-:Y:S06]  /*3a80*/  MEMBAR.ALL.CTA ;  /* 0x0000000000007992 */ /* 0x0005ec0000008000 */
[----:B--2---:R-:W2:Y:S01]  /*3a90*/  FENCE.VIEW.ASYNC.S ;  /* 0x00000000000073c6 */ /* 0x004ea20000000000 */
[----:B------:R-:W-:Y:S01]  /*3aa0*/  SEL R11, R11, RZ, P1 ;  /* 0x000000ff0b0b7207 */ /* 0x000fe20000800000 */
[----:B--2---:R2:W-:Y:S01]  /*3ab0*/  SYNCS.ARRIVE.TRANS64.RED.A1T0 RZ, [R0+URZ], RZ ;  /* 0x000000ff00ff79a7 */ /* 0x0045e200081004ff */
[----:B-1----:R-:W-:-:S02]  /*3ac0*/  LOP3.LUT P3, RZ, R6, 0x1, RZ, 0xc0, !PT ;  /* 0x0000000106ff7812 */ /* 0x002fc4000786c0ff */
[----:B------:R-:W-:-:S04]  /*3ad0*/  SEL R5, RZ, 0x1, P0 ;  /* 0x00000001ff057807 */ /* 0x000fc80000000000 */
[----:B------:R-:W-:Y:S02]  /*3ae0*/  LOP3.LUT R8, R8, R5, RZ, 0x3c, !PT ;  /* 0x0000000508087212 */ /* 0x000fe400078e3cff */
[----:B--2---:R-:W-:-:S04]  /*3af0*/  SEL R0, RZ, 0x1, P1 ;  /* 0x00000001ff007807 */ /* 0x004fc80000800000 */
[----:B------:R-:W-:Y:S01]  /*3b00*/  LOP3.LUT R9, R9, R0, RZ, 0x3c, !PT ;  /* 0x0000000009097212 */ /* 0x000fe200078e3cff */
[----:B------:R-:W-:Y:S06]  /*3b10*/  @P3 BRA `(.L_x_74) ;  /* 0xfffffffc002c3947 */ /* 0x000fec000383ffff */
[----:B------:R-:W-:Y:S01]  /*3b20*/  ULEA UR5, UR6, UR37, 0x3 ;  /* 0x0000002506057291 */ /* 0x000fe2000f8e18ff */
[----:B------:R-:W-:-:S08]  /*3b30*/  SHF.L.U32 R3, R12, 0x1f, RZ ;  /* 0x0000001f0c037819 */ /* 0x000fd000000006ff */
[----:B------:R-:W1:Y:S02]  /*3b40*/  SYNCS.PHASECHK.TRANS64 P0, [UR5+0x1e0], R3 ;  /* 0x0001e003ff0075a7 */ /* 0x000e640008001005 */
[----:B-1----:R-:W-:Y:S05]  /*3b50*/  @P0 BRA `(.L_x_75) ;  /* 0x0000000000080947 */ /* 0x002fea0003800000 */
[----:B------:R-:W1:Y:S02]  /*3b60*/  SYNCS.PHASECHK.TRANS64.TRYWAIT P0, [UR5+0x1e0], R3 ;  /* 0x0001e003ff0075a7 */ /* 0x000e640008001105 */
[----:B-1----:R-:W-:Y:S05]  /*3b70*/  @!P0 BRA `(.L_x_76) ;  /* 0x0000005800448947 */ /* 0x002fea0003800000 */
.L_x_75:
[----:B------:R-:W-:-:S04]  /*3b80*/  UIADD3 UR4, UPT, UPT, UR6, 0x1, URZ ;  /* 0x0000000106047890 */ /* 0x000fc8000fffe0ff */
[----:B------:R-:W-:-:S04]  /*3b90*/  UISETP.NE.AND UP0, UPT, UR4, 0x2, UPT ;  /* 0x000000020400788c */ /* 0x000fc8000bf05270 */
[----:B------:R-:W-:Y:S02]  /*3ba0*/  USEL UR7, URZ, 0x1, UP0 ;  /* 0x00000001ff077887 */ /* 0x000fe40008000000 */
[----:B------:R-:W-:-:S04]  /*3bb0*/  USEL UR4, UR4, URZ, UP0 ;  /* 0x000000ff04047287 */ /* 0x000fc80008000000 */
[----:B------:R-:W-:Y:S01]  /*3bc0*/  ULEA UR4, UR4, UR37, 0x3 ;  /* 0x0000002504047291 */ /* 0x000fe2000f8e18ff */
[----:B-1----:R-:W-:-:S04]  /*3bd0*/  LOP3.LUT R3, R12, UR7, RZ, 0x3c, !PT ;  /* 0x000000070c037c12 */ /* 0x002fc8000f8e3cff */
[----:B------:R-:W-:-:S04]  /*3be0*/  SHF.L.U32 R0, R3, 0x1f, RZ ;  /* 0x0000001f03007819 */ /* 0x000fc800000006ff */
[----:B------:R-:W1:Y:S02]  /*3bf0*/  SYNCS.PHASECHK.TRANS64 P0, [UR4+0x1e0], R0 ;  /* 0x0001e000ff0075a7 */ /* 0x000e640008001004 */
[----:B-1----:R-:W-:Y:S05]  /*3c00*/  @P0 EXIT ;  /* 0x000000000000094d */ /* 0x002fea0003800000 */
[----:B------:R-:W-:Y:S02]  /*3c10*/  SHF.L.U32 R3, R3, 0x1f, RZ ;  /* 0x0000001f03037819 */ /* 0x000fe400000006ff */
[----:B------:R-:W-:-:S07]  /*3c20*/  MOV R0, UR4 ;  /* 0x0000000400007c02 */ /* 0x000fce0008000f00 */
.L_x_77:
[----:B-1----:R1:W2:Y:S02]  /*3c30*/  SYNCS.PHASECHK.TRANS64.TRYWAIT P0, [R0+URZ+0x1e0], R3 ;  /* 0x0001e003000075a7 */ /* 0x0022a400080011ff */
[----:B--2---:R-:W-:Y:S05]  /*3c40*/  @!P0 NANOSLEEP.SYNCS 0x989680 ;  /* 0x009896800000895d */ /* 0x004fea0003900000 */
[----:B------:R-:W2:Y:S02]  /*3c50*/  @!P0 SYNCS.PHASECHK.TRANS64 P0, [R0+URZ+0x1e0], R3 ;  /* 0x0001e003000085a7 */ /* 0x000ea400080010ff */
[----:B--2---:R-:W-:Y:S05]  /*3c60*/  @P0 EXIT ;  /* 0x000000000000094d */ /* 0x004fea0003800000 */
[----:B------:R-:W-:Y:S05]  /*3c70*/  BRA `(.L_x_77) ;  /* 0xfffffffc00ec7947 */ /* 0x000fea000383ffff */
.L_x_70:
[----:B------:R-:W-:Y:S05]  /*3c80*/  BRA.U UP4, `(.L_x_78) ;  /* 0x0000001104a07547 */ /* 0x000fea000b800000 */
[----:B------:R-:W-:Y:S01]  /*3c90*/  UMOV UR6, 0x40 ;  /* 0x0000004000067882 */ /* 0x000fe20000000000 */
[----:B------:R-:W-:Y:S01]  /*3ca0*/  NOP ;  /* 0x0000000000007918 */ /* 0x000fe20000000000 */
[----:B------:R-:W-:Y:S01]  /*3cb0*/  ULEA UR6, UR37, UR6, 0x18 ;  /* 0x0000000625067291 */ /* 0x000fe2000f8ec0ff */
[----:B------:R-:W-:Y:S02]  /*3cc0*/  UMOV UR7, 0x400 ;  /* 0x0000040000077882 */ /* 0x000fe40000000000 */
[----:B------:R-:W-:-:S06]  /*3cd0*/  ULEA UR37, UR37, UR7, 0x18 ;  /* 0x0000000725257291 */ /* 0x000fcc000f8ec0ff */
[----:B------:R-:W1:Y:S02]  /*3ce0*/  LDS.U8 R2, [UR6+0x1c] ;  /* 0x00001c06ff027984 */ /* 0x000e640008000000 */
[----:B-1----:R-:W-:-:S13]  /*3cf0*/  ISETP.NE.AND P0, PT, R2, RZ, PT ;  /* 0x000000ff0200720c */ /* 0x002fda0003f05270 */
[----:B------:R-:W-:Y:S05]  /*3d00*/  @P0 BRA `(.L_x_79) ;  /* 0x0000000400080947 */ /* 0x000fea0003800000 */
[----:B------:R-:W-:Y:S02]  /*3d10*/  UISETP.NE.U32.AND UP0, UPT, UR5, 0x1, UPT ;  /* 0x000000010500788c */ /* 0x000fe4000bf05070 */
[----:B------:R-:W-:-:S07]  /*3d20*/  UIADD3 UR8, UPT, UPT, UR6, 0x8, URZ ;  /* 0x0000000806087890 */ /* 0x000fce000fffe0ff */
[----:B------:R-:W-:Y:S05]  /*3d30*/  BRA.U !UP0, `(.L_x_80) ;  /* 0x00000001089c7547 */ /* 0x000fea000b800000 */
[----:B------:R-:W-:Y:S01]  /*3d40*/  ELECT P0, URZ, PT ;  /* 0x0000000000ff782f */ /* 0x000fe20003800000 */
[----:B------:R-:W-:-:S12]  /*3d50*/  BSSY B0, `(.L_x_80) ;  /* 0x0000025000007945 */ /* 0x000fd80003800000 */
[----:B------:R-:W-:Y:S05]  /*3d60*/  @!P0 BRA `(.L_x_81) ;  /* 0x00000000008c8947 */ /* 0x000fea0003800000 */
[----:B------:R-:W-:-:S05]  /*3d70*/  UMOV UR7, 0x10 ;  /* 0x0000001000077882 */ /* 0x000fca0000000000 */
[----:B------:R-:W-:Y:S04]  /*3d80*/  DEPBAR.LE SB1, 0x36 ;  /* 0x00009d800000791a */ /* 0x000fe80000000000 */
[----:B------:R-:W1:Y:S02]  /*3d90*/  UTCATOMSWS.2CTA.FIND_AND_SET.ALIGN UP1, UR7, UR7 ;  /* 0x00000007000775e3 */ /* 0x000e640008220800 */
[----:B-1----:R-:W-:Y:S01]  /*3da0*/  MOV R11, UR7 ;  /* 0x00000007000b7c02 */ /* 0x002fe20008000f00 */
[----:B------:R-:W-:Y:S06]  /*3db0*/  BRA.U UP1, `(.L_x_82) ;  /* 0x0000000101187547 */ /* 0x000fec000b800000 */
.L_x_83:
[----:B------:R-:W-:Y:S05]  /*3dc0*/  NANOSLEEP 0x64 ;  /* 0x000000640000795d */ /* 0x000fea0003800000 */
[----:B------:R-:W-:-:S05]  /*3dd0*/  UMOV UR7, 0x10 ;  /* 0x0000001000077882 */ /* 0x000fca0000000000 */
[----:B------:R-:W-:Y:S04]  /*3de0*/  DEPBAR.LE SB1, 0x36 ;  /* 0x00009d800000791a */ /* 0x000fe80000000000 */
[----:B------:R-:W1:Y:S02]  /*3df0*/  UTCATOMSWS.2CTA.FIND_AND_SET.ALIGN UP1, UR7, UR7 ;  /* 0x00000007000775e3 */ /* 0x000e640008220800 */
[----:B-1----:R-:W-:Y:S01]  /*3e00*/  MOV R11, UR7 ;  /* 0x00000007000b7c02 */ /* 0x002fe20008000f00 */
[----:B------:R-:W-:Y:S05]  /*3e10*/  BRA.U !UP1, `(.L_x_83) ;  /* 0xfffffffd09e87547 */ /* 0x000fea000b83ffff */
.L_x_82:
[----:B------:R-:W1:Y:S01]  /*3e20*/  LDS R5, [UR6+0x10] ;  /* 0x00001006ff057984 */ /* 0x000e620008000800 */
[----:B------:R-:W-:Y:S01]  /*3e30*/  IMAD.U32 R3, RZ, RZ, UR37 ;  /* 0x00000025ff037e24 */ /* 0x000fe2000f8e00ff */
[----:B------:R-:W-:-:S03]  /*3e40*/  MOV R2, UR4 ;  /* 0x0000000400027c02 */ /* 0x000fc60008000f00 */
[----:B------:R-:W-:Y:S01]  /*3e50*/  VIADD R3, R3, 0x280 ;  /* 0x0000028003037836 */ /* 0x000fe20000000000 */
[----:B-1----:R-:W-:-:S04]  /*3e60*/  SHF.L.U32 R5, R5, 0x1f, RZ ;  /* 0x0000001f05057819 */ /* 0x002fc800000006ff */
[----:B------:R-:W1:Y:S02]  /*3e70*/  SYNCS.PHASECHK.TRANS64.TRYWAIT P0, [UR6+0x8], R5 ;  /* 0x00000805ff0075a7 */ /* 0x000e640008001106 */
[----:B-1----:R-:W-:Y:S05]  /*3e80*/  @P0 BRA `(.L_x_84) ;  /* 0x0000000000080947 */ /* 0x002fea0003800000 */
[----:B------:R-:W1:Y:S02]  /*3e90*/  SYNCS.PHASECHK.TRANS64.TRYWAIT P0, [UR6+0x8], R5 ;  /* 0x00000805ff0075a7 */ /* 0x000e640008001106 */
[----:B-1----:R-:W-:Y:S05]  /*3ea0*/  @!P0 BRA `(.L_x_85) ;  /* 0x0000005400908947 */ /* 0x002fea0003800000 */
.L_x_84:
[----:B-1----:R-:W-:Y:S01]  /*3eb0*/  HFMA2 R4, -RZ, RZ, 0, 5.9604644775390625e-08 ;  /* 0x00000001ff047431 */ /* 0x002fe200000001ff */
[----:B------:R-:W-:Y:S01]  /*3ec0*/  UPRMT UR7, UR4, 0x654, UR8 ;  /* 0x0000065404077896 */ /* 0x000fe20008000008 */
[----:B------:R-:W-:Y:S01]  /*3ed0*/  IMAD.MOV.U32 R6, RZ, RZ, 0xffff ;  /* 0x0000ffffff067424 */ /* 0x000fe200078e00ff */
[----:B------:R-:W-:Y:S01]  /*3ee0*/  PRMT R2, R2, 0x654, R3 ;  /* 0x0000065402027816 */ /* 0x000fe20000000003 */
[----:B------:R-:W-:Y:S02]  /*3ef0*/  IMAD.MOV.U32 R5, RZ, RZ, 0x4 ;  /* 0x00000004ff057424 */ /* 0x000fe400078e00ff */
[----:B------:R-:W-:Y:S01]  /*3f00*/  IMAD.SHL.U32 R9, R11, 0x20, RZ ;  /* 0x000000200b097824 */ /* 0x000fe200078e00ff */
[----:B------:R-:W-:Y:S02]  /*3f10*/  MOV R3, UR7 ;  /* 0x0000000700037c02 */ /* 0x000fe40008000f00 */
[-C--:B------:R-:W-:Y:S01]  /*3f20*/  SHF.L.U32 R7, R6, R11.reuse, RZ ;  /* 0x0000000b06077219 */ /* 0x080fe200000006ff */
[----:B------:R1:W-:Y:S01]  /*3f30*/  SYNCS.ARRIVE.TRANS64.RED RZ, [UR7], R5 ;  /* 0x00000005ffff79a7 */ /* 0x0003e20008000407 */
[----:B------:R-:W-:Y:S01]  /*3f40*/  SHF.L.U32 R6, R4, R11, RZ ;  /* 0x0000000b04067219 */ /* 0x000fe200000006ff */
[----:B------:R1:W-:Y:S04]  /*3f50*/  STS [UR37+0x280], R9 ;  /* 0x00028009ff007988 */ /* 0x0003e80008000825 */
[----:B------:R1:W-:Y:S04]  /*3f60*/  STAS [R2.64], R11 ;  /* 0x0000000b02007dbd */ /* 0x0003e8000c0008ff */
[----:B------:R1:W-:Y:S04]  /*3f70*/  ATOMS.OR RZ, [UR6+0x14], R7 ;  /* 0x00001407ffff798c */ /* 0x0003e8000b000006 */
[----:B------:R1:W-:Y:S04]  /*3f80*/  ATOMS.OR RZ, [UR6+0x18], R6 ;  /* 0x00001806ffff798c */ /* 0x0003e8000b000006 */
[----:B------:R1:W-:Y:S02]  /*3f90*/  ATOMS.XOR RZ, [UR6+0x10], R4 ;  /* 0x00001004ffff798c */ /* 0x0003e4000b800006 */
.L_x_81:
[----:B------:R-:W-:Y:S05]  /*3fa0*/  BSYNC B0 ;  /* 0x0000000000007941 */ /* 0x000fea0003800000 */
.L_x_80:
[----:B------:R-:W-:Y:S05]  /*3fb0*/  BRA.U UP0, `(.L_x_86) ;  /* 0x00000001006c7547 */ /* 0x000fea000b800000 */
[----:B------:R-:W-:-:S03]  /*3fc0*/  UMOV UR7, 0xffffffff ;  /* 0xffffffff00077882 */ /* 0x000fc60000000000 */
[----:B------:R-:W-:Y:S05]  /*3fd0*/  BRA.DIV UR7, `(.L_x_87) ;  /* 0x00000056075c7947 */ /* 0x000fea000b800000 */
[----:B------:R-:W-:-:S13]  /*3fe0*/  ELECT P6, URZ, PT ;  /* 0x0000000000ff782f */ /* 0x000fda00038c0000 */
.L_x_207:
[----:B------:R-:W-:Y:S05]  /*3ff0*/  @!P6 BRA `(.L_x_86) ;  /* 0x00000000005ce947 */ /* 0x000fea0003800000 */
[----:B-1----:R-:W1:Y:S02]  /*4000*/  LDS R3, [UR6+0x10] ;  /* 0x00001006ff037984 */ /* 0x002e640008000800 */
[----:B-1----:R-:W-:-:S04]  /*4010*/  SHF.L.U32 R3, R3, 0x1f, RZ ;  /* 0x0000001f03037819 */ /* 0x002fc800000006ff */
[----:B------:R-:W1:Y:S02]  /*4020*/  SYNCS.PHASECHK.TRANS64.TRYWAIT P0, [UR6+0x8], R3 ;  /* 0x00000803ff0075a7 */ /* 0x000e640008001106 */
[----:B-1----:R-:W-:Y:S05]  /*4030*/  @P0 BRA `(.L_x_88) ;  /* 0x0000000000080947 */ /* 0x002fea0003800000 */
[----:B------:R-:W1:Y:S02]  /*4040*/  SYNCS.PHASECHK.TRANS64.TRYWAIT P0, [UR6+0x8], R3 ;  /* 0x00000803ff0075a7 */ /* 0x000e640008001106 */
[----:B-1----:R-:W-:Y:S05]  /*4050*/  @!P0 BRA `(.L_x_89) ;  /* 0x00000054005c8947 */ /* 0x002fea0003800000 */
.L_x_88:
[----:B------:R-:W2:Y:S01]  /*4060*/  LDS R5, [UR37+0x280] ;  /* 0x00028025ff057984 */ /* 0x000ea20008000800 */
[----:B-1----:R-:W-:Y:S02]  /*4070*/  HFMA2 R2, -RZ, RZ, 0, 5.9604644775390625e-08 ;  /* 0x00000001ff027431 */ /* 0x002fe400000001ff */
[----:B------:R-:W-:Y:S01]  /*4080*/  IMAD.MOV.U32 R3, RZ, RZ, 0xffff ;  /* 0x0000ffffff037424 */ /* 0x000fe200078e00ff */
[----:B------:R-:W-:Y:S01]  /*4090*/  UPRMT UR7, UR4, 0x654, UR8 ;  /* 0x0000065404077896 */ /* 0x000fe20008000008 */
[----:B--2---:R-:W-:-:S03]  /*40a0*/  IMAD.SHL.U32 R4, R5, 0x20, RZ ;  /* 0x0000002005047824 */ /* 0x004fc600078e00ff */
[-C--:B------:R-:W-:Y:S02]  /*40b0*/  SHF.L.U32 R3, R3, R5.reuse, RZ ;  /* 0x0000000503037219 */ /* 0x080fe400000006ff */
[----:B------:R-:W-:Y:S01]  /*40c0*/  SHF.L.U32 R5, R2, R5, RZ ;  /* 0x0000000502057219 */ /* 0x000fe200000006ff */
[----:B------:R2:W-:Y:S04]  /*40d0*/  STS [UR37+0x280], R4 ;  /* 0x00028004ff007988 */ /* 0x0005e80008000825 */
[----:B------:R2:W-:Y:S04]  /*40e0*/  ATOMS.OR RZ, [UR6+0x14], R3 ;  /* 0x00001403ffff798c */ /* 0x0005e8000b000006 */
[----:B------:R2:W-:Y:S01]  /*40f0*/  ATOMS.OR RZ, [UR6+0x18], R5 ;  /* 0x00001805ffff798c */ /* 0x0005e2000b000006 */
[----:B------:R-:W-:Y:S03]  /*4100*/  SYNCS.ARRIVE.TRANS64.RED.A1T0 RZ, [UR7], RZ ;  /* 0x000000ffffff79a7 */ /* 0x000fe60008100407 */
[----:B------:R2:W-:Y:S01]  /*4110*/  ATOMS.XOR RZ, [UR6+0x10], R2 ;  /* 0x00001002ffff798c */ /* 0x0005e2000b800006 */
[----:B------:R-:W-:Y:S05]  /*4120*/  BRA `(.L_x_86) ;  /* 0x0000000000107947 */ /* 0x000fea0003800000 */
.L_x_79:
[----:B------:R-:W-:-:S05]  /*4130*/  MOV R2, 0xffffffff ;  /* 0xffffffff00027802 */ /* 0x000fca0000000f00 */
[----:B------:R1:W-:Y:S02]  /*4140*/  STS [UR37+0x280], R2 ;  /* 0x00028002ff007988 */ /* 0x0003e40008000825 */
[----:B-1----:R-:W-:Y:S02]  /*4150*/  MOV R2, 0x4170 ;  /* 0x0000417000027802 */ /* 0x002fe40000000f00 */
[----:B-----5:R-:W-:Y:S05]  /*4160*/  CALL.REL.NOINC `($__internal_1_$__cuda_sm10x_tcgen05_guardrail_trap_phase_invalid_during_alloc) ;  /* 0x0000005800a47944 */ /* 0x020fea0003c00000 */
.L_x_86:
[----:B------:R-:W-:Y:S05]  /*4170*/  WARPSYNC.ALL ;  /* 0x0000000000007948 */ /* 0x000fea0003800000 */
[----:B------:R-:W3:Y:S01]  /*4180*/  S2UR UR8, SR_CgaCtaId ;  /* 0x00000000000879c3 */ /* 0x000ee20000008800 */
[----:B------:R-:W-:Y:S01]  /*4190*/  UMOV UR6, 0x400 ;  /* 0x0000040000067882 */ /* 0x000fe20000000000 */
[----:B------:R-:W-:-:S06]  /*41a0*/  NOP ;  /* 0x0000000000007918 */ /* 0x000fcc0000000000 */
[----:B------:R-:W-:Y:S06]  /*41b0*/  BAR.ARV 0x6, 0xa0 ;  /* 0x0182800000007b1d */ /* 0x000fec0000002000 */
[----:B------:R-:W-:Y:S01]  /*41c0*/  LOP3.LUT R0, R0, 0xffff, RZ, 0xc0, !PT ;  /* 0x0000ffff00007812 */ /* 0x000fe200078ec0ff */
[----:B-1----:R-:W-:Y:S01]  /*41d0*/  IMAD.MOV.U32 R9, RZ, RZ, 0x1 ;  /* 0x00000001ff097424 */ /* 0x002fe200078e00ff */
[----:B------:R-:W-:Y:S01]  /*41e0*/  LOP3.LUT R8, R8, 0xffff, RZ, 0xc0, !PT ;  /* 0x0000ffff08087812 */ /* 0x000fe200078ec0ff */
[----:B------:R-:W-:Y:S01]  /*41f0*/  UMOV UR22, URZ ;  /* 0x000000ff00167c82 */ /* 0x000fe20008000000 */
[----:B------:R-:W-:Y:S01]  /*4200*/  R2UR UR12, R0 ;  /* 0x00000000000c72ca */ /* 0x000fe200000e0000 */
[----:B------:R-:W-:Y:S01]  /*4210*/  UMOV UR21, URZ ;  /* 0x000000ff00157c82 */ /* 0x000fe20008000000 */
[----:B------:R-:W-:Y:S01]  /*4220*/  R2UR UR13, R8 ;  /* 0x00000000080d72ca */ /* 0x000fe200000e0000 */
[----:B------:R-:W-:Y:S01]  /*4230*/  IMAD.MOV.U32 R8, RZ, RZ, RZ ;  /* 0x000000ffff087224 */ /* 0x000fe200078e00ff */
[----:B------:R-:W-:Y:S01]  /*4240*/  UMOV UR20, URZ ;  /* 0x000000ff00147c82 */ /* 0x000fe20008000000 */
[----:B------:R-:W-:-:S02]  /*4250*/  UISETP.NE.AND UP2, UPT, UR5, URZ, UPT ;  /* 0x000000ff0500728c */ /* 0x000fc4000bf45270 */
[----:B---3--:R-:W-:Y:S01]  /*4260*/  ULEA UR8, UR8, UR6, 0x18 ;  /* 0x0000000608087291 */ /* 0x008fe2000f8ec0ff */
[----:B------:R-:W1:Y:S03]  /*4270*/  LDCU UR6, c[0x0][0x38c] ;  /* 0x00007180ff0677ac */ /* 0x000e660008000800 */
[----:B------:R-:W-:Y:S02]  /*4280*/  UIADD3 UR14, UPT, UPT, UR8, 0x4400, URZ ;  /* 0x00004400080e7890 */ /* 0x000fe4000fffe0ff */
[----:B------:R-:W-:-:S03]  /*4290*/  UIADD3 UR15, UPT, UPT, UR8, 0x1e400, URZ ;  /* 0x0001e400080f7890 */ /* 0x000fc6000fffe0ff */
[----:B--2---:R-:W2:Y:S01]  /*42a0*/  LDS R2, [UR8+0x280] ;  /* 0x00028008ff027984 */ /* 0x004ea20008000800 */
[----:B------:R-:W-:Y:S02]  /*42b0*/  USHF.R.U32.HI UR14, URZ, 0x4, UR14 ;  /* 0x00000004ff0e7899 */ /* 0x000fe4000801160e */
[----:B------:R-:W-:Y:S02]  /*42c0*/  USHF.R.U32.HI UR15, URZ, 0x4, UR15 ;  /* 0x00000004ff0f7899 */ /* 0x000fe4000801160f */
[----:B------:R-:W-:Y:S02]  /*42d0*/  ULOP3.LUT UR14, UR14, 0x3fff, URZ, 0xc0, !UPT ;  /* 0x00003fff0e0e7892 */ /* 0x000fe4000f8ec0ff */
[----:B------:R-:W-:Y:S02]  /*42e0*/  ULOP3.LUT UR15, UR15, 0x3fff, URZ, 0xc0, !UPT ;  /* 0x00003fff0f0f7892 */ /* 0x000fe4000f8ec0ff */
[----:B------:R-:W-:Y:S02]  /*42f0*/  ULOP3.LUT UR14, UR14, 0x10000, URZ, 0xfc, !UPT ;  /* 0x000100000e0e7892 */ /* 0x000fe4000f8efcff */
[----:B-1----:R-:W-:-:S02]  /*4300*/  UIADD3 UR6, UPT, UPT, UR6, 0x3f, URZ ;  /* 0x0000003f06067890 */ /* 0x002fc4000fffe0ff */
[----:B------:R-:W-:Y:S02]  /*4310*/  ULOP3.LUT UR15, UR15, 0x10000, URZ, 0xfc, !UPT ;  /* 0x000100000f0f7892 */ /* 0x000fe4000f8efcff */
[----:B------:R-:W-:Y:S01]  /*4320*/  USHF.R.S32.HI UR7, URZ, 0x1f, UR6 ;  /* 0x0000001fff077899 */ /* 0x000fe20008011406 */
[----:B------:R-:W-:Y:S01]  /*4330*/  UMOV UR28, 0x0 ;  /* 0x00000000001c7882 */ /* 0x000fe20000000000 */
[----:B------:R-:W-:Y:S02]  /*4340*/  UMOV UR29, 0x82004a0 ;  /* 0x082004a0001d7882 */ /* 0x000fe40000000000 */
[----:B------:R-:W-:Y:S01]  /*4350*/  ULEA.HI UR7, UR7, UR6, URZ, 0x6 ;  /* 0x0000000607077291 */ /* 0x000fe2000f8f30ff */
[----:B------:R-:W-:Y:S01]  /*4360*/  UMOV UR26, 0x0 ;  /* 0x00000000001a7882 */ /* 0x000fe20000000000 */
[----:B------:R-:W-:Y:S02]  /*4370*/  UMOV UR27, 0x82004a0 ;  /* 0x082004a0001b7882 */ /* 0x000fe40000000000 */
[----:B------:R-:W-:-:S04]  /*4380*/  USHF.R.S32.HI UR7, URZ, 0x6, UR7 ;  /* 0x00000006ff077899 */ /* 0x000fc80008011407 */
[----:B------:R-:W-:-:S04]  /*4390*/  UISETP.LT.AND UP0, UPT, UR7, 0x1, UPT ;  /* 0x000000010700788c */ /* 0x000fc8000bf01270 */
[----:B------:R-:W-:Y:S01]  /*43a0*/  USEL UR23, UR7, 0x1, !UP0 ;  /* 0x0000000107177887 */ /* 0x000fe2000c000000 */
[----:B--2---:R-:W-:Y:S02]  /*43b0*/  R2UR UR24, R2 ;  /* 0x00000000021872ca */ /* 0x004fe400000e0000 */
[----:B------:R-:W-:-:S13]  /*43c0*/  CS2R R2, SRZ ;  /* 0x0000000000027805 */ /* 0x000fda000001ff00 */
.L_x_97:
[C---:B------:R-:W-:Y:S02]  /*43d0*/  LEA R0, R8.reuse, UR8, 0x3 ;  /* 0x0000000808007c11 */ /* 0x040fe4000f8e18ff */
[----:B------:R-:W-:Y:S02]  /*43e0*/  SHF.L.U32 R5, R3, 0x1f, RZ ;  /* 0x0000001f03057819 */ /* 0x000fe400000006ff */
[----:B------:R-:W-:Y:S02]  /*43f0*/  LEA R4, R8, UR8, 0x4 ;  /* 0x0000000808047c11 */ /* 0x000fe4000f8e20ff */
[----:B------:R-:W1:Y:S02]  /*4400*/  SYNCS.PHASECHK.TRANS64.TRYWAIT P0, [R0+URZ+0x1d0], R5 ;  /* 0x0001d005000075a7 */ /* 0x000e6400080011ff */
[----:B-1-34-:R-:W-:Y:S05]  /*4410*/  @!P0 BRA `(.L_x_90) ;  /* 0x0000005000848947 */ /* 0x01afea0003800000 */
.L_x_208:
[----:B-1----:R-:W1:Y:S01]  /*4420*/  LDS.128 R4, [R4+0x260] ;  /* 0x0002600004047984 */ /* 0x002e620000000c00 */
[----:B------:R-:W-:Y:S02]  /*4430*/  VIADD R0, R0, 0x1e0 ;  /* 0x000001e000007836 */ /* 0x000fe40000000000 */
[----:B------:R-:W-:Y:S01]  /*4440*/  VIADD R8, R8, 0x1 ;  /* 0x0000000108087836 */ /* 0x000fe20000000000 */
[----:B------:R-:W-:Y:S01]  /*4450*/  @!PT LDS RZ, [RZ] ;  /* 0x00000000fffff984 */ /* 0x000fe20000000800 */
[----:B------:R-:W-:Y:S01]  /*4460*/  @!PT LDS RZ, [RZ] ;  /* 0x00000000fffff984 */ /* 0x000fe20000000800 */
[----:B------:R-:W-:Y:S01]  /*4470*/  @!PT LDS RZ, [RZ] ;  /* 0x00000000fffff984 */ /* 0x000fe20000000800 */
[----:B------:R-:W-:Y:S01]  /*4480*/  @!PT LDS RZ, [RZ] ;  /* 0x00000000fffff984 */ /* 0x000fe20000000800 */
[----:B------:R2:W-:Y:S06]  /*4490*/  MEMBAR.ALL.CTA ;  /* 0x0000000000007992 */ /* 0x0005ec0000008000 */
[----:B--2---:R-:W2:Y:S01]  /*44a0*/  FENCE.VIEW.ASYNC.S ;  /* 0x00000000000073c6 */ /* 0x004ea20000000000 */
[----:B------:R-:W-:-:S04]  /*44b0*/  PRMT R0, RZ, 0x654, R0 ;  /* 0x00000654ff007816 */ /* 0x000fc80000000000 */
[----:B--2---:R2:W-:Y:S01]  /*44c0*/  SYNCS.ARRIVE.TRANS64.RED.A1T0 RZ, [R0+URZ], RZ ;  /* 0x000000ff00ff79a7 */ /* 0x0045e200081004ff */
[----:B-1----:R-:W-:Y:S01]  /*44d0*/  LOP3.LUT P1, RZ, R6, 0x1, RZ, 0xc0, !PT ;  /* 0x0000000106ff7812 */ /* 0x002fe2000782c0ff */
[----:B--2---:R-:W-:-:S12]  /*44e0*/  BRA.U UP2, `(.L_x_91) ;  /* 0x0000000102e07547 */ /* 0x004fd8000b800000 */
[----:B------:R-:W1:Y:S01]  /*44f0*/  LDCU UR6, c[0x0][0x38c] ;  /* 0x00007180ff0677ac */ /* 0x000e620008000800 */
[----:B------:R-:W-:Y:S02]  /*4500*/  PLOP3.LUT P2, PT, PT, PT, PT, 0x80, 0x8 ;  /* 0x000000000008781c */ /* 0x000fe40003f4f070 */
[----:B------:R-:W-:Y:S01]  /*4510*/  SHF.L.U32 R5, R9, 0x1f, RZ ;  /* 0x0000001f09057819 */ /* 0x000fe200000006ff */
[----:B------:R-:W-:Y:S02]  /*4520*/  ULEA UR10, UR22, UR8, 0x3 ;  /* 0x00000008160a7291 */ /* 0x000fe4000f8e18ff */
[----:B------:R-:W-:Y:S02]  /*4530*/  ULEA UR11, UR22, UR24, 0x6 ;  /* 0x00000018160b7291 */ /* 0x000fe4000f8e30ff */
[----:B-1----:R-:W-:-:S06]  /*4540*/  UISETP.GE.AND UP0, UPT, UR6, 0x1, UPT ;  /* 0x000000010600788c */ /* 0x002fcc000bf06270 */
[----:B------:R-:W-:-:S05]  /*4550*/  PLOP3.LUT P0, PT, PT, PT, UP0, 0x80, 0x8 ;  /* 0x000000000008781c */ /* 0x000fca0003f0f008 */
[----:B------:R-:W-:-:S08]  /*4560*/  @UP0 ULEA UR6, UR21, UR8, 0x3 ;  /* 0x0000000815060291 */ /* 0x000fd0000f8e18ff */
[----:B------:R-:W-:-:S04]  /*4570*/  @P0 SHF.L.U32 R0, R2, 0x1f, RZ ;  /* 0x0000001f02000819 */ /* 0x000fc800000006ff */
[----:B------:R1:W2:Y:S01]  /*4580*/  @P0 SYNCS.PHASECHK.TRANS64.TRYWAIT P2, [UR6], R0 ;  /* 0x00000000ff0005a7 */ /* 0x0002a20008041106 */
[----:B------:R-:W3:Y:S02]  /*4590*/  SYNCS.PHASECHK.TRANS64.TRYWAIT P0, [UR10+0x210], R5 ;  /* 0x00021005ff0075a7 */ /* 0x000ee4000800110a */
[----:B-123--:R-:W-:Y:S05]  /*45a0*/  @!P0 BRA `(.L_x_92) ;  /* 0x0000005000348947 */ /* 0x00efea0003800000 */
.L_x_210:
[----:B------:R-:W-:Y:S01]  /*45b0*/  UMOV UR19, UR20 ;  /* 0x0000001400137c82 */ /* 0x000fe20008000000 */
[----:B------:R-:W-:Y:S05]  /*45c0*/  BRA.U !UP0, `(.L_x_93) ;  /* 0x0000000108987547 */ /* 0x000fea000b800000 */
[----:B------:R-:W-:Y:S02]  /*45d0*/  UIADD3 UR19, UPT, UPT, UR23, UR20, URZ ;  /* 0x0000001417137290 */ /* 0x000fe4000fffe0ff */
[----:B------:R-:W-:Y:S01]  /*45e0*/  UPLOP3.LUT UP3, UPT, UPT, UPT, UPT, 0x40, 0x4 ;  /* 0x000000000004789c */ /* 0x000fe20003f6e870 */
[----:B------:R-:W-:Y:S01]  /*45f0*/  UMOV UR18, UR7 ;  /* 0x0000000700127c82 */ /* 0x000fe20008000000 */
[----:B------:R-:W-:-:S09]  /*4600*/  UMOV UR17, UR21 ;  /* 0x0000001500117c82 */ /* 0x000fd20008000000 */
.L_x_96:
[----:B--2---:R-:W-:Y:S01]  /*4610*/  ULEA UR9, UR17, UR8, 0x3 ;  /* 0x0000000811097291 */ /* 0x004fe2000f8e18ff */
[----:B---3--:R-:W-:Y:S11]  /*4620*/  @P2 BRA `(.L_x_94) ;  /* 0x00000000000c2947 */ /* 0x008ff60003800000 */
[----:B-1----:R-:W-:Y:S04]  /*4630*/  SHF.L.U32 R5, R2, 0x1f, RZ ;  /* 0x0000001f02057819 */ /* 0x002fe800000006ff */
[----:B------:R-:W1:Y:S02]  /*4640*/  SYNCS.PHASECHK.TRANS64.TRYWAIT P0, [UR9], R5 ;  /* 0x00000005ff0075a7 */ /* 0x000e640008001109 */
[----:B-1----:R-:W-:Y:S05]  /*4650*/  @!P0 BRA `(.L_x_95) ;  /* 0x0000005000208947 */ /* 0x002fea0003800000 */
.L_x_94:
[----:B------:R-:W-:Y:S01]  /*4660*/  UISETP.NE.AND UP0, UPT, UR18, 0x1, UPT ;  /* 0x000000011200788c */ /* 0x000fe2000bf05270 */
[----:B------:R-:W-:Y:S01]  /*4670*/  PLOP3.LUT P2, PT, PT, PT, PT, 0x80, 0x8 ;  /* 0x000000000008781c */ /* 0x000fe20003f4f070 */
[----:B------:R-:W-:Y:S02]  /*4680*/  UIADD3 UR21, UPT, UPT, UR17, 0x1, URZ ;  /* 0x0000000111157890 */ /* 0x000fe4000fffe0ff */
[----:B------:R-:W-:Y:S02]  /*4690*/  ULEA UR30, UR17, UR15, 0x8 ;  /* 0x0000000f111e7291 */ /* 0x000fe4000f8e40ff */
[----:B------:R-:W-:Y:S01]  /*46a0*/  UISETP.NE.AND UP1, UPT, UR21, 0x1a, UPT ;  /* 0x0000001a1500788c */ /* 0x000fe2000bf25270 */
[----:B------:R-:W-:Y:S01]  /*46b0*/  PLOP3.LUT P0, PT, PT, PT, UP0, 0x80, 0x8 ;  /* 0x000000000008781c */ /* 0x000fe20003f0f008 */
[----:B------:R-:W-:Y:S02]  /*46c0*/  ULEA UR32, UR17, UR14, 0x8 ;  /* 0x0000000e11207291 */ /* 0x000fe4000f8e40ff */
[----:B------:R-:W-:Y:S02]  /*46d0*/  USEL UR16, URZ, 0x1, UP1 ;  /* 0x00000001ff107887 */ /* 0x000fe40008800000 */
[----:B------:R-:W-:Y:S02]  /*46e0*/  USEL UR21, UR21, URZ, UP1 ;  /* 0x000000ff15157287 */ /* 0x000fe40008800000 */
[----:B------:R-:W-:Y:S02]  /*46f0*/  UIADD3 UR36, UPT, UPT, UR30, 0x2, URZ ;  /* 0x000000021e247890 */ /* 0x000fe4000fffe0ff */
[----:B------:R-:W-:Y:S01]  /*4700*/  @UP0 ULEA UR6, UR21, UR8, 0x3 ;  /* 0x0000000815060291 */ /* 0x000fe2000f8e18ff */
[----:B------:R-:W-:Y:S01]  /*4710*/  LOP3.LUT R2, R2, UR16, RZ, 0x3c, !PT ;  /* 0x0000001002027c12 */ /* 0x000fe2000f8e3cff */
[----:B------:R-:W-:Y:S02]  /*4720*/  UIADD3 UR34, UPT, UPT, UR32, 0x2, URZ ;  /* 0x0000000220227890 */ /* 0x000fe4000fffe0ff */
[----:B------:R-:W-:Y:S01]  /*4730*/  UIADD3 UR9, UPT, UPT, UR9, 0xd0, URZ ;  /* 0x000000d009097890 */ /* 0x000fe2000fffe0ff */
[----:B-1----:R-:W-:Y:S01]  /*4740*/  @P0 SHF.L.U32 R0, R2, 0x1f, RZ ;  /* 0x0000001f02000819 */ /* 0x002fe200000006ff */
[----:B------:R-:W-:Y:S01]  /*4750*/  UMOV UR31, 0x80004020 ;  /* 0x80004020001f7882 */ /* 0x000fe20000000000 */
[----:B------:R-:W-:Y:S01]  /*4760*/  UMOV UR33, 0x80004020 ;  /* 0x8000402000217882 */ /* 0x000fe20000000000 */
[----:B------:R-:W-:Y:S01]  /*4770*/  UMOV UR37, 0x80004020 ;  /* 0x8000402000257882 */ /* 0x000fe20000000000 */
[----:B------:R2:W3:Y:S01]  /*4780*/  @P0 SYNCS.PHASECHK.TRANS64.TRYWAIT P2, [UR6], R0 ;  /* 0x00000000ff0005a7 */ /* 0x0004e20008041106 */
[----:B------:R-:W-:Y:S01]  /*4790*/  UIADD3 UR20, UPT, UPT, UR20, 0x1, URZ ;  /* 0x0000000114147890 */ /* 0x000fe2000fffe0ff */
[----:B------:R2:W-:Y:S01]  /*47a0*/  UTCIMMA.2CTA gdesc[UR32], gdesc[UR30], tmem[UR11], tmem[UR28], idesc[UR29], UP3 ;  /* 0x00ff1c1e200075ea */ /* 0x0005e20009a0010b */
[----:B------:R-:W-:Y:S02]  /*47b0*/  UIADD3 UR18, UPT, UPT, UR18, -0x1, URZ ;  /* 0xffffffff12127890 */ /* 0x000fe4000fffe0ff */
[----:B------:R-:W-:Y:S02]  /*47c0*/  UISETP.NE.AND UP0, UPT, UR20, UR19, UPT ;  /* 0x000000131400728c */ /* 0x000fe4000bf05270 */
[----:B------:R-:W-:Y:S01]  /*47d0*/  UPLOP3.LUT UP3, UPT, UPT, UPT, UPT, 0x80, 0x8 ;  /* 0x000000000008789c */ /* 0x000fe20003f6f070 */
[----:B------:R-:W-:Y:S01]  /*47e0*/  UMOV UR35, 0x80004020 ;  /* 0x8000402000237882 */ /* 0x000fe20000000000 */
[----:B------:R-:W-:Y:S01]  /*47f0*/  UMOV UR17, UR21 ;  /* 0x0000001500117c82 */ /* 0x000fe20008000000 */
[----:B------:R2:W-:Y:S01]  /*4800*/  UTCIMMA.2CTA gdesc[UR34], gdesc[UR36], tmem[UR11], tmem[UR26], idesc[UR27], UPT ;  /* 0x00ff1a24220075ea */ /* 0x0005e2000ba0010b */
[----:B------:R2:W-:Y:S03]  /*4810*/  UTCBAR.2CTA.MULTICAST [UR9], URZ, UR13 ;  /* 0x000000ff090073e9 */ /* 0x0005e6000820080d */
[----:B------:R-:W-:Y:S05]  /*4820*/  BRA.U UP0, `(.L_x_96) ;  /* 0xfffffffd00787547 */ /* 0x000fea000b83ffff */
.L_x_93:
[----:B------:R-:W-:Y:S01]  /*4830*/  UIADD3 UR10, UPT, UPT, UR10, 0x1f0, URZ ;  /* 0x000001f00a0a7890 */ /* 0x000fe2000fffe0ff */
[----:B------:R-:W-:-:S08]  /*4840*/  UMOV UR20, UR19 ;  /* 0x0000001300147c82 */ /* 0x000fd00008000000 */
[----:B------:R4:W-:Y:S01]  /*4850*/  UTCBAR.2CTA.MULTICAST [UR10], URZ, UR12 ;  /* 0x000000ff0a0073e9 */ /* 0x0009e2000820080c */
[----:B------:R-:W-:Y:S02]  /*4860*/  NOP ;  /* 0x0000000000007918 */ /* 0x000fe40000000000 */
.L_x_91:
[----:B------:R-:W-:Y:S01]  /*4870*/  UIADD3 UR22, UPT, UPT, UR22, 0x1, URZ ;  /* 0x0000000116167890 */ /* 0x000fe2000fffe0ff */
[----:B------:R-:W-:-:S03]  /*4880*/  ISETP.NE.AND P0, PT, R8, 0x2, PT ;  /* 0x000000020800780c */ /* 0x000fc60003f05270 */
[----:B------:R-:W-:Y:S01]  /*4890*/  UISETP.NE.AND UP0, UPT, UR22, 0x4, UPT ;  /* 0x000000041600788c */ /* 0x000fe2000bf05270 */
[----:B-12---:R-:W-:Y:S02]  /*48a0*/  SEL R0, RZ, 0x1, P0 ;  /* 0x00000001ff007807 */ /* 0x006fe40000000000 */
[----:B------:R-:W-:Y:S01]  /*48b0*/  SEL R8, R8, RZ, P0 ;  /* 0x000000ff08087207 */ /* 0x000fe20000000000 */
[----:B------:R-:W-:Y:S01]  /*48c0*/  USEL UR6, URZ, 0x1, UP0 ;  /* 0x00000001ff067887 */ /* 0x000fe20008000000 */
[----:B------:R-:W-:Y:S01]  /*48d0*/  LOP3.LUT R3, R3, R0, RZ, 0x3c, !PT ;  /* 0x0000000003037212 */ /* 0x000fe200078e3cff */
[----:B------:R-:W-:-:S04]  /*48e0*/  USEL UR22, UR22, URZ, UP0 ;  /* 0x000000ff16167287 */ /* 0x000fc80008000000 */
[----:B------:R-:W-:Y:S01]  /*48f0*/  LOP3.LUT R9, R9, UR6, RZ, 0x3c, !PT ;  /* 0x0000000609097c12 */ /* 0x000fe2000f8e3cff */
[----:B------:R-:W-:Y:S07]  /*4900*/  @P1 BRA `(.L_x_97) ;  /* 0xfffffff800b01947 */ /* 0x000fee000383ffff */
[----:B------:R-:W1:Y:S01]  /*4910*/  S2UR UR6, SR_CgaCtaId ;  /* 0x00000000000679c3 */ /* 0x000e620000008800 */
[----:B------:R-:W-:Y:S01]  /*4920*/  ELECT P0, URZ, PT ;  /* 0x0000000000ff782f */ /* 0x000fe20003800000 */
[----:B------:R-:W-:Y:S01]  /*4930*/  HFMA2 R0, -RZ, RZ, 0, 5.9604644775390625e-08 ;  /* 0x00000001ff007431 */ /* 0x000fe200000001ff */
[----:B------:R-:W-:-:S05]  /*4940*/  UMOV UR7, 0x40 ;  /* 0x0000004000077882 */ /* 0x000fca0000000000 */
[----:B------:R-:W-:Y:S01]  /*4950*/  UVIRTCOUNT.DEALLOC.SMPOOL 0x80 ;  /* 0x000000800000784c */ /* 0x000fe20000000000 */
[----:B------:R-:W-:Y:S02]  /*4960*/  UISETP.NE.AND UP0, UPT, UR5, URZ, UPT ;  /* 0x000000ff0500728c */ /* 0x000fe4000bf05270 */
[----:B-1----:R-:W-:-:S09]  /*4970*/  ULEA UR6, UR6, UR7, 0x18 ;  /* 0x0000000706067291 */ /* 0x002fd2000f8ec0ff */
[----:B------:R1:W-:Y:S01]  /*4980*/  @P0 STS.U8 [UR6+0x1c], R0 ;  /* 0x00001c00ff000988 */ /* 0x0003e20008000006 */
[----:B------:R-:W-:Y:S05]  /*4990*/  BRA.U UP0, `(.L_x_98) ;  /* 0x0000000100a07547 */ /* 0x000fea000b800000 */
[----:B------:R-:W-:Y:S01]  /*49a0*/  UIADD3 UR5, UPT, UPT, UR8, 0x210, URZ ;  /* 0x0000021008057890 */ /* 0x000fe2000fffe0ff */
[----:B------:R-:W-:-:S03]  /*49b0*/  SHF.L.U32 R3, R9, 0x1f, RZ ;  /* 0x0000001f09037819 */ /* 0x000fc600000006ff */
[----:B------:R-:W-:-:S09]  /*49c0*/  ULEA UR7, UR22, UR5, 0x3 ;  /* 0x0000000516077291 */ /* 0x000fd2000f8e18ff */
[----:B------:R-:W2:Y:S02]  /*49d0*/  SYNCS.PHASECHK.TRANS64.TRYWAIT P0, [UR7], R3 ;  /* 0x00000003ff0075a7 */ /* 0x000ea40008001107 */
[----:B--2---:R-:W-:Y:S05]  /*49e0*/  @!P0 BRA `(.L_x_99) ;  /* 0x0000004c00548947 */ /* 0x004fea0003800000 */
.L_x_213:
[----:B------:R-:W-:-:S04]  /*49f0*/  UIADD3 UR9, UPT, UPT, UR22, 0x1, URZ ;  /* 0x0000000116097890 */ /* 0x000fc8000fffe0ff */
[----:B------:R-:W-:-:S04]  /*4a00*/  UISETP.NE.AND UP1, UPT, UR9, 0x4, UPT ;  /* 0x000000040900788c */ /* 0x000fc8000bf25270 */
[----:B----4-:R-:W-:Y:S02]  /*4a10*/  USEL UR10, URZ, 0x1, UP1 ;  /* 0x00000001ff0a7887 */ /* 0x010fe40008800000 */
[----:B------:R-:W-:-:S04]  /*4a20*/  USEL UR9, UR9, URZ, UP1 ;  /* 0x000000ff09097287 */ /* 0x000fc80008800000 */
[----:B------:R-:W-:Y:S01]  /*4a30*/  ULEA UR7, UR9, UR5, 0x3 ;  /* 0x0000000509077291 */ /* 0x000fe2000f8e18ff */
[----:B------:R-:W-:-:S04]  /*4a40*/  LOP3.LUT R2, R9, UR10, RZ, 0x3c, !PT ;  /* 0x0000000a09027c12 */ /* 0x000fc8000f8e3cff */
[----:B-1----:R-:W-:-:S04]  /*4a50*/  SHF.L.U32 R3, R2, 0x1f, RZ ;  /* 0x0000001f02037819 */ /* 0x002fc800000006ff */
[----:B------:R-:W1:Y:S02]  /*4a60*/  SYNCS.PHASECHK.TRANS64.TRYWAIT P0, [UR7], R3 ;  /* 0x00000003ff0075a7 */ /* 0x000e640008001107 */
[----:B-1----:R-:W-:Y:S05]  /*4a70*/  @!P0 BRA `(.L_x_100) ;  /* 0x0000004c00488947 */ /* 0x002fea0003800000 */
.L_x_215:
        /* <DEDUP_REMOVED lines=9> */
.L_x_217:
[----:B------:R-:W-:-:S04]  /*4b10*/  UIADD3 UR9, UPT, UPT, UR9, 0x1, URZ ;  /* 0x0000000109097890 */ /* 0x000fc8000fffe0ff */
[----:B------:R-:W-:-:S04]  /*4b20*/  UISETP.NE.AND UP1, UPT, UR9, 0x4, UPT ;  /* 0x000000040900788c */ /* 0x000fc8000bf25270 */
[----:B------:R-:W-:Y:S02]  /*4b30*/  USEL UR7, URZ, 0x1, UP1 ;  /* 0x00000001ff077887 */ /* 0x000fe40008800000 */
[----:B------:R-:W-:-:S04]  /*4b40*/  USEL UR9, UR9, URZ, UP1 ;  /* 0x000000ff09097287 */ /* 0x000fc80008800000 */
[----:B------:R-:W-:Y:S01]  /*4b50*/  ULEA UR9, UR9, UR5, 0x3 ;  /* 0x0000000509097291 */ /* 0x000fe2000f8e18ff */
[----:B-1----:R-:W-:-:S04]  /*4b60*/  LOP3.LUT R3, R2, UR7, RZ, 0x3c, !PT ;  /* 0x0000000702037c12 */ /* 0x002fc8000f8e3cff */
[----:B------:R-:W-:Y:S01]  /*4b70*/  SHF.L.U32 R3, R3, 0x1f, RZ ;  /* 0x0000001f03037819 */ /* 0x000fe200000006ff */
[----:B------:R-:W-:-:S04]  /*4b80*/  IMAD.U32 R0, RZ, RZ, UR9 ;  /* 0x00000009ff007e24 */ /* 0x000fc8000f8e00ff */
[----:B------:R1:W2:Y:S03]  /*4b90*/  SYNCS.PHASECHK.TRANS64.TRYWAIT P0, [R0+URZ], R3 ;  /* 0x00000003000075a7 */ /* 0x0002a600080011ff */
[----:B--2---:R-:W-:Y:S05]  /*4ba0*/  @!P0 NANOSLEEP.SYNCS 0x989680 ;  /* 0x009896800000895d */ /* 0x004fea0003900000 */
[----:B------:R-:W2:Y:S02]  /*4bb0*/  @!P0 SYNCS.PHASECHK.TRANS64 P0, [R0+URZ], R3 ;  /* 0x00000003000085a7 */ /* 0x000ea400080010ff */
[----:B--2---:R-:W-:Y:S05]  /*4bc0*/  @P0 BRA `(.L_x_102) ;  /* 0x0000000000200947 */ /* 0x004fea0003800000 */
.L_x_103:
[----:B--2---:R2:W4:Y:S02]  /*4bd0*/  SYNCS.PHASECHK.TRANS64.TRYWAIT P0, [R0+URZ], R3 ;  /* 0x00000003000075a7 */ /* 0x00452400080011ff */
[----:B----4-:R-:W-:Y:S05]  /*4be0*/  @!P0 NANOSLEEP.SYNCS 0x989680 ;  /* 0x009896800000895d */ /* 0x010fea0003900000 */
[----:B------:R-:W4:Y:S02]  /*4bf0*/  @!P0 SYNCS.PHASECHK.TRANS64 P0, [R0+URZ], R3 ;  /* 0x00000003000085a7 */ /* 0x000f2400080010ff */
[----:B----4-:R-:W-:Y:S05]  /*4c00*/  @!P0 BRA `(.L_x_103) ;  /* 0xfffffffc00f08947 */ /* 0x010fea000383ffff */
[----:B------:R-:W-:Y:S05]  /*4c10*/  BRA `(.L_x_102) ;  /* 0x00000000000c7947 */ /* 0x000fea0003800000 */
.L_x_98:
[----:B------:R-:W-:-:S04]  /*4c20*/  UIADD3 UR5, UPT, UPT, UR8, 0x250, URZ ;  /* 0x0000025008057890 */ /* 0x000fc8000fffe0ff */
[----:B------:R-:W-:-:S09]  /*4c30*/  UPRMT UR5, UR4, 0x654, UR5 ;  /* 0x0000065404057896 */ /* 0x000fd20008000005 */
[----:B------:R-:W-:Y:S03]  /*4c40*/  SYNCS.ARRIVE.TRANS64.RED.A1T0 RZ, [UR5], RZ ;  /* 0x000000ffffff79a7 */ /* 0x000fe60008100405 */
.L_x_102:
[----:B-12---:R-:W-:Y:S01]  /*4c50*/  SHF.L.U32 R3, RZ, 0x1f, RZ ;  /* 0x0000001fff037819 */ /* 0x006fe200000006ff */
[----:B------:R-:W-:Y:S01]  /*4c60*/  UIADD3 UR5, UPT, UPT, UR8, 0x250, URZ ;  /* 0x0000025008057890 */ /* 0x000fe2000fffe0ff */
[----:B------:R-:W-:Y:S02]  /*4c70*/  PLOP3.LUT P0, PT, PT, PT, UP0, 0x80, 0x8 ;  /* 0x000000000008781c */ /* 0x000fe40003f0f008 */
[----:B------:R-:W1:Y:S02]  /*4c80*/  SYNCS.PHASECHK.TRANS64.TRYWAIT P1, [UR8+0x250], R3 ;  /* 0x00025003ff0075a7 */ /* 0x000e640008021108 */
[----:B-1----:R-:W-:Y:S09]  /*4c90*/  @!P1 BRA `(.L_x_104) ;  /* 0x0000004800f09947 */ /* 0x002ff20003800000 */
.L_x_219:
[----:B------:R-:W-:Y:S01]  /*4ca0*/  @!UP0 UPRMT UR5, UR4, 0x654, UR5 ;  /* 0x0000065404058896 */ /* 0x000fe20008000005 */
[----:B------:R-:W-:Y:S02]  /*4cb0*/  UMOV UR8, 0xffff ;  /* 0x0000ffff00087882 */ /* 0x000fe40000000000 */
[----:B------:R-:W-:-:S06]  /*4cc0*/  UMOV UR4, 0x1 ;  /* 0x0000000100047882 */ /* 0x000fcc0000000000 */
[----:B------:R-:W-:Y:S01]  /*4cd0*/  @!P0 SYNCS.ARRIVE.TRANS64.RED.A1T0 RZ, [UR5], RZ ;  /* 0x000000ffffff89a7 */ /* 0x000fe20008100405 */
[----:B------:R-:W-:Y:S01]  /*4ce0*/  NOP ;  /* 0x0000000000007918 */ /* 0x000fe20000000000 */
[----:B-1----:R-:W1:Y:S01]  /*4cf0*/  LDS R0, [UR6+0x14] ;  /* 0x00001406ff007984 */ /* 0x002e620008000800 */
[----:B------:R-:W-:-:S04]  /*4d00*/  ULOP3.LUT UR5, UR24, 0xffff, URZ, 0xc0, !UPT ;  /* 0x0000ffff18057892 */ /* 0x000fc8000f8ec0ff */
[----:B------:R-:W-:-:S04]  /*4d10*/  USHF.R.U32.HI UR5, URZ, 0x5, UR5 ;  /* 0x00000005ff057899 */ /* 0x000fc80008011605 */
[----:B------:R-:W-:Y:S02]  /*4d20*/  USHF.L.U32 UR8, UR8, UR5, URZ ;  /* 0x0000000508087299 */ /* 0x000fe400080006ff */
[----:B------:R-:W-:-:S04]  /*4d30*/  USHF.L.U32 UR4, UR4, UR5, URZ ;  /* 0x0000000504047299 */ /* 0x000fc800080006ff */
[----:B-1----:R-:W-:-:S04]  /*4d40*/  LOP3.LUT R0, R0, UR8, RZ, 0xc0, !PT ;  /* 0x0000000800007c12 */ /* 0x002fc8000f8ec0ff */
[----:B------:R-:W-:-:S13]  /*4d50*/  ISETP.NE.AND P0, PT, R0, UR8, PT ;  /* 0x0000000800007c0c */ /* 0x000fda000bf05270 */
[----:B------:R-:W-:Y:S05]  /*4d60*/  @P0 BRA `(.L_x_105) ;  /* 0x0000000000580947 */ /* 0x000fea0003800000 */
[----:B------:R-:W1:Y:S02]  /*4d70*/  LDS R0, [UR6+0x18] ;  /* 0x00001806ff007984 */ /* 0x000e640008000800 */
[----:B-1----:R-:W-:-:S04]  /*4d80*/  LOP3.LUT R0, R0, UR4, RZ, 0xc0, !PT ;  /* 0x0000000400007c12 */ /* 0x002fc8000f8ec0ff */
[----:B------:R-:W-:-:S13]  /*4d90*/  ISETP.NE.AND P0, PT, R0, UR4, PT ;  /* 0x0000000400007c0c */ /* 0x000fda000bf05270 */
[----:B------:R-:W-:Y:S05]  /*4da0*/  @P0 BRA `(.L_x_106) ;  /* 0x00000000003c0947 */ /* 0x000fea0003800000 */
[----:B------:R-:W1:Y:S01]  /*4db0*/  S2R R2, SR_LANEID ;  /* 0x0000000000027919 */ /* 0x000e620000000000 */
[----:B------:R-:W-:Y:S01]  /*4dc0*/  ULOP3.LUT UR8, URZ, UR8, URZ, 0x33, !UPT ;  /* 0x00000008ff087292 */ /* 0x000fe2000f8e33ff */
[----:B------:R-:W-:Y:S01]  /*4dd0*/  LOP3.LUT R4, RZ, UR4, RZ, 0x33, !PT ;  /* 0x00000004ff047c12 */ /* 0x000fe2000f8e33ff */
[----:B------:R-:W-:Y:S02]  /*4de0*/  VOTEU.ANY UR7, UPT, PT ;  /* 0x0000000000077886 */ /* 0x000fe400038e0100 */
[----:B------:R-:W-:Y:S01]  /*4df0*/  UFLO.U32 UR7, UR7 ;  /* 0x00000007000772bd */ /* 0x000fe200080e0000 */
[----:B------:R-:W2:Y:S01]  /*4e00*/  REDUX UR4, R4 ;  /* 0x00000000040473c4 */ /* 0x000ea20000000000 */
[----:B------:R-:W-:-:S06]  /*4e10*/  IMAD.U32 R0, RZ, RZ, UR8 ;  /* 0x00000008ff007e24 */ /* 0x000fcc000f8e00ff */
[----:B------:R1:W-:Y:S01]  /*4e20*/  UTCATOMSWS.AND URZ, UR8 ;  /* 0x0000000800ff79e3 */ /* 0x0003e20008000000 */
[----:B------:R-:W3:Y:S01]  /*4e30*/  REDUX UR5, R0 ;  /* 0x00000000000573c4 */ /* 0x000ee20000000000 */
[----:B-1----:R-:W-:Y:S01]  /*4e40*/  ISETP.EQ.U32.AND P0, PT, R2, UR7, PT ;  /* 0x0000000702007c0c */ /* 0x002fe2000bf02070 */
[----:B--2---:R-:W-:Y:S01]  /*4e50*/  IMAD.U32 R2, RZ, RZ, UR4 ;  /* 0x00000004ff027e24 */ /* 0x004fe2000f8e00ff */
[----:B---3--:R-:W-:-:S11]  /*4e60*/  MOV R3, UR5 ;  /* 0x0000000500037c02 */ /* 0x008fd60008000f00 */
[----:B------:R1:W-:Y:S04]  /*4e70*/  @P0 ATOMS.AND RZ, [UR6+0x14], R3 ;  /* 0x00001403ffff098c */ /* 0x0003e8000a800006 */
[----:B------:R1:W-:Y:S01]  /*4e80*/  @P0 ATOMS.AND RZ, [UR6+0x18], R2 ;  /* 0x00001802ffff098c */ /* 0x0003e2000a800006 */
[----:B------:R-:W-:Y:S05]  /*4e90*/  BRA `(.L_x_107) ;  /* 0x0000000000147947 */ /* 0x000fea0003800000 */
.L_x_106:
[----:B------:R-:W-:Y:S02]  /*4ea0*/  MOV R2, 0x4ec0 ;  /* 0x00004ec000027802 */ /* 0x000fe40000000f00 */
[----:B---345:R-:W-:Y:S05]  /*4eb0*/  CALL.REL.NOINC `($__internal_0_$__cuda_sm10x_tcgen05_guardrail_trap_col_being_dealloced_not_returned_by_alloc) ;  /* 0x0000004c00447944 */ /* 0x038fea0003c00000 */
[----:B------:R-:W-:Y:S05]  /*4ec0*/  BRA `(.L_x_107) ;  /* 0x0000000000087947 */ /* 0x000fea0003800000 */
.L_x_105:
[----:B------:R-:W-:Y:S02]  /*4ed0*/  MOV R2, 0x4ef0 ;  /* 0x00004ef000027802 */ /* 0x000fe40000000f00 */
[----:B---345:R-:W-:Y:S05]  /*4ee0*/  CALL.REL.NOINC `($__internal_2_$__cuda_sm10x_tcgen05_guardrail_trap_unallocated_columns_being_dealloced) ;  /* 0x0000004c00507944 */ /* 0x038fea0003c00000 */
.L_x_107:
[----:B------:R-:W-:Y:S01]  /*4ef0*/  NOP ;  /* 0x0000000000007918 */ /* 0x000fe20000000000 */
[----:B----4-:R-:W-:Y:S05]  /*4f00*/  EXIT ;  /* 0x000000000000794d */ /* 0x010fea0003800000 */
.L_x_78:
[----:B------:R-:W-:-:S09]  /*4f10*/  UISETP.NE.OR UP5, UPT, UR10, 0x3, !UP5 ;  /* 0x000000030a00788c */ /* 0x000fd2000efa5670 */
[----:B------:R-:W-:Y:S05]  /*4f20*/  BRA.U UP5, `(.L_x_108) ;  /* 0x0000000d05707547 */ /* 0x000fea000b800000 */
[----:B------:R-:W1:Y:S01]  /*4f30*/  LDC R0, c[0x0][0xb30] ;  /* 0x0002cc00ff007b82 */ /* 0x000e620000000800 */
[----:B------:R-:W2:Y:S01]  /*4f40*/  LDCU.64 UR8, c[0x0][0x888] ;  /* 0x00011100ff0877ac */ /* 0x000ea20008000a00 */
[----:B------:R-:W-:Y:S02]  /*4f50*/  HFMA2 R29, -RZ, RZ, 0, 0 ;  /* 0x00000000ff1d7431 */ /* 0x000fe400000001ff */
[----:B------:R-:W-:Y:S01]  /*4f60*/  IMAD.MOV.U32 R31, RZ, RZ, 0x1 ;  /* 0x00000001ff1f7424 */ /* 0x000fe200078e00ff */
[----:B------:R-:W-:Y:S01]  /*4f70*/  MOV R23, 0x1000 ;  /* 0x0000100000177802 */ /* 0x000fe20000000f00 */
[----:B------:R-:W3:Y:S01]  /*4f80*/  LDCU.64 UR4, c[0x0][0x890] ;  /* 0x00011200ff0477ac */ /* 0x000ee20008000a00 */
[----:B------:R-:W-:Y:S01]  /*4f90*/  IMAD.MOV.U32 R30, RZ, RZ, RZ ;  /* 0x000000ffff1e7224 */ /* 0x000fe200078e00ff */
[----:B------:R-:W4:Y:S01]  /*4fa0*/  LDC R19, c[0x0][0x370] ;  /* 0x0000dc00ff137b82 */ /* 0x000f220000000800 */
[----:B------:R-:W-:Y:S01]  /*4fb0*/  UMOV UR7, 0x400 ;  /* 0x0000040000077882 */ /* 0x000fe20000000000 */
[----:B------:R-:W-:-:S02]  /*4fc0*/  UPLOP3.LUT UP1, UPT, UPT, UPT, UPT, 0x40, 0x4 ;  /* 0x000000000004789c */ /* 0x000fc40003f2e870 */
[----:B------:R-:W-:-:S04]  /*4fd0*/  ULEA UR7, UR37, UR7, 0x18 ;  /* 0x0000000725077291 */ /* 0x000fc8000f8ec0ff */
[----:B------:R-:W4:Y:S01]  /*4fe0*/  LDC R2, c[0x0][0xb0c] ;  /* 0x0002c300ff027b82 */ /* 0x000f220000000800 */
[----:B------:R-:W-:Y:S02]  /*4ff0*/  UIADD3 UR13, UPT, UPT, UR7, 0x1a8, URZ ;  /* 0x000001a8070d7890 */ /* 0x000fe4000fffe0ff */
[----:B--2---:R-:W-:Y:S02]  /*5000*/  UISETP.NE.U32.AND UP3, UPT, UR8, URZ, UPT ;  /* 0x000000ff0800728c */ /* 0x004fe4000bf65070 */
[----:B------:R-:W-:Y:S02]  /*5010*/  UIADD3 UR25, UPT, UPT, UR7, 0x1a0, URZ ;  /* 0x000001a007197890 */ /* 0x000fe4000fffe0ff */
[----:B---3--:R-:W-:Y:S01]  /*5020*/  UISETP.NE.U32.AND UP4, UPT, UR4, URZ, UPT ;  /* 0x000000ff0400728c */ /* 0x008fe2000bf85070 */
[----:B------:R-:W2:Y:S01]  /*5030*/  LDC R18, c[0x0][0xb20] ;  /* 0x0002c800ff127b82 */ /* 0x000ea20000000800 */
[----:B-1----:R-:W-:Y:S01]  /*5040*/  ISETP.NE.AND P1, PT, R0, 0x1, PT ;  /* 0x000000010000780c */ /* 0x002fe20003f25270 */
[----:B------:R-:W-:-:S02]  /*5050*/  UISETP.NE.AND.EX UP3, UPT, UR9, URZ, UPT, UP3 ;  /* 0x000000ff0900728c */ /* 0x000fc4000bf65330 */
[----:B------:R-:W-:Y:S02]  /*5060*/  UPRMT UR13, UR37, 0x654, UR13 ;  /* 0x00000654250d7896 */ /* 0x000fe4000800000d */
[----:B------:R-:W-:Y:S02]  /*5070*/  UISETP.NE.AND.EX UP4, UPT, UR5, URZ, UPT, UP4 ;  /* 0x000000ff0500728c */ /* 0x000fe4000bf85340 */
[----:B------:R-:W1:Y:S08]  /*5080*/  LDC.64 R32, c[0x0][0x348] ;  /* 0x0000d200ff207b82 */ /* 0x000e700000000a00 */
[----:B------:R-:W3:Y:S08]  /*5090*/  LDC.64 R16, c[0x0][0xb10] ;  /* 0x0002c400ff107b82 */ /* 0x000ef00000000a00 */
[----:B------:R-:W1:Y:S08]  /*50a0*/  LDC.64 R6, c[0x0][0xb18] ;  /* 0x0002c600ff067b82 */ /* 0x000e700000000a00 */
[----:B------:R-:W1:Y:S08]  /*50b0*/  LDC.64 R4, c[0x0][0xb28] ;  /* 0x0002ca00ff047b82 */ /* 0x000e700000000a00 */
[----:B--2-4-:R-:W1:Y:S02]  /*50c0*/  LDC R22, c[0x0][0x374] ;  /* 0x0000dd00ff167b82 */ /* 0x014e640000000800 */
.L_x_117:
[C---:B------:R-:W-:Y:S02]  /*50d0*/  LEA R0, R30.reuse, UR7, 0x3 ;  /* 0x000000071e007c11 */ /* 0x040fe4000f8e18ff */
[----:B------:R-:W-:Y:S02]  /*50e0*/  SHF.L.U32 R3, R29, 0x1f, RZ ;  /* 0x0000001f1d037819 */ /* 0x000fe400000006ff */
[----:B------:R-:W-:Y:S02]  /*50f0*/  LEA R24, R30, UR7, 0x4 ;  /* 0x000000071e187c11 */ /* 0x000fe4000f8e20ff */
[----:B--2---:R-:W2:Y:S02]  /*5100*/  SYNCS.PHASECHK.TRANS64.TRYWAIT P0, [R0+URZ+0x1d0], R3 ;  /* 0x0001d003000075a7 */ /* 0x004ea400080011ff */
[----:B--2---:R-:W-:Y:S05]  /*5110*/  @!P0 BRA `(.L_x_109) ;  /* 0x0000004400e88947 */ /* 0x004fea0003800000 */
.L_x_220:
[----:B------:R-:W-:Y:S01]  /*5120*/  ISETP.GE.AND P0, PT, R40, 0x1, PT ;  /* 0x000000012800780c */ /* 0x000fe20003f06270 */
[----:B------:R-:W4:Y:S01]  /*5130*/  LDS.128 R24, [R24+0x260] ;  /* 0x0002600018187984 */ /* 0x000f220000000c00 */
[----:B--2---:R-:W-:Y:S01]  /*5140*/  VIADD R0, R0, 0x1e0 ;  /* 0x000001e000007836 */ /* 0x004fe20000000000 */
[----:B------:R-:W-:Y:S01]  /*5150*/  @!PT LDS RZ, [RZ] ;  /* 0x00000000fffff984 */ /* 0x000fe20000000800 */
[----:B------:R-:W-:Y:S01]  /*5160*/  @!PT LDS RZ, [RZ] ;  /* 0x00000000fffff984 */ /* 0x000fe20000000800 */
[----:B------:R-:W-:Y:S01]  /*5170*/  @!PT LDS RZ, [RZ] ;  /* 0x00000000fffff984 */ /* 0x000fe20000000800 */
[----:B------:R-:W-:Y:S01]  /*5180*/  @!PT LDS RZ, [RZ] ;  /* 0x00000000fffff984 */ /* 0x000fe20000000800 */
[----:B------:R2:W-:Y:S06]  /*5190*/  MEMBAR.ALL.CTA ;  /* 0x0000000000007992 */ /* 0x0005ec0000008000 */
[----:B--2---:R-:W2:Y:S01]  /*51a0*/  FENCE.VIEW.ASYNC.S ;  /* 0x00000000000073c6 */ /* 0x004ea20000000000 */
[----:B------:R-:W-:Y:S04]  /*51b0*/  PRMT R0, RZ, 0x654, R0 ;  /* 0x00000654ff007816 */ /* 0x000fe80000000000 */
[----:B--2---:R2:W-:Y:S01]  /*51c0*/  SYNCS.ARRIVE.TRANS64.RED.A1T0 RZ, [R0+URZ], RZ ;  /* 0x000000ff00ff79a7 */ /* 0x0045e200081004ff */
[----:B----4-:R-:W-:Y:S11]  /*51d0*/  LOP3.LUT P3, RZ, R26, 0x1, RZ, 0xc0, !PT ;  /* 0x000000011aff7812 */ /* 0x010ff6000786c0ff */
[----:B------:R-:W-:Y:S02]  /*51e0*/  @!UPT UIADD3 URZ, UPT, UPT, URZ, URZ, URZ ;  /* 0x000000fffffff290 */ /* 0x000fe4000fffe0ff */
[----:B------:R-:W-:Y:S02]  /*51f0*/  @P3 MOV R13, R24 ;  /* 0x00000018000d3202 */ /* 0x000fe40000000f00 */
[----:B------:R-:W-:Y:S01]  /*5200*/  @P3 LOP3.LUT R8, R25, 0xffff, RZ, 0xc0, !PT ;  /* 0x0000ffff19083812 */ /* 0x000fe200078ec0ff */
[----:B--2---:R-:W-:Y:S06]  /*5210*/  @!P0 BRA `(.L_x_110) ;  /* 0x0000000000a48947 */ /* 0x004fec0003800000 */
[----:B-1----:R-:W-:Y:S01]  /*5220*/  IMAD.HI.U32 R35, R22, R7, RZ ;  /* 0x0000000716237227 */ /* 0x002fe200078e00ff */
[----:B------:R-:W-:Y:S02]  /*5230*/  ISETP.NE.AND P0, PT, R6, 0x1, PT ;  /* 0x000000010600780c */ /* 0x000fe40003f05270 */
[----:B------:R-:W-:Y:S01]  /*5240*/  ISETP.NE.AND P2, PT, R40, 0x1, PT ;  /* 0x000000012800780c */ /* 0x000fe20003f45270 */
[----:B---3--:R-:W-:Y:S01]  /*5250*/  IMAD.HI.U32 R34, R19, R16, RZ ;  /* 0x0000001013227227 */ /* 0x008fe200078e00ff */
[----:B------:R-:W-:Y:S02]  /*5260*/  SHF.R.U32.HI R35, RZ, R18, R35 ;  /* 0x00000012ff237219 */ /* 0x000fe40000011623 */
[----:B------:R-:W-:Y:S01]  /*5270*/  ISETP.NE.AND P4, PT, R2, 0x1, PT ;  /* 0x000000010200780c */ /* 0x000fe20003f85270 */
[----:B------:R-:W-:Y:S01]  /*5280*/  IMAD.HI.U32 R36, R13, R16, RZ ;  /* 0x000000100d247227 */ /* 0x000fe200078e00ff */
[----:B------:R-:W-:Y:S02]  /*5290*/  SHF.R.U32.HI R34, RZ, R17, R34 ;  /* 0x00000011ff227219 */ /* 0x000fe40000011622 */
[----:B------:R-:W-:Y:S01]  /*52a0*/  SEL R3, R22, R35, !P0 ;  /* 0x0000002316037207 */ /* 0x000fe20004000000 */
[C---:B------:R-:W-:Y:S01]  /*52b0*/  IMAD.HI.U32 R35, R8.reuse, R7, RZ ;  /* 0x0000000708237227 */ /* 0x040fe200078e00ff */
[----:B------:R-:W-:Y:S02]  /*52c0*/  SEL R11, R19, R34, !P4 ;  /* 0x00000022130b7207 */ /* 0x000fe40006000000 */
[----:B------:R-:W-:Y:S01]  /*52d0*/  SHF.R.U32.HI R36, RZ, R17, R36 ;  /* 0x00000011ff247219 */ /* 0x000fe20000011624 */
[----:B------:R-:W-:Y:S01]  /*52e0*/  IMAD.HI.U32 R38, R3, R4, RZ ;  /* 0x0000000403267227 */ /* 0x000fe200078e00ff */
[----:B------:R-:W-:Y:S03]  /*52f0*/  SHF.R.U32.HI R35, RZ, R18, R35 ;  /* 0x00000012ff237219 */ /* 0x000fe60000011623 */
[----:B------:R-:W-:Y:S01]  /*5300*/  IMAD.HI.U32 R34, R11, R4, RZ ;  /* 0x000000040b227227 */ /* 0x000fe200078e00ff */
[----:B------:R-:W-:Y:S02]  /*5310*/  @P2 SHF.R.U32.HI R3, RZ, R5, R38 ;  /* 0x00000005ff032219 */ /* 0x000fe40000011626 */
[----:B------:R-:W-:Y:S02]  /*5320*/  SEL R9, R8, R35, !P0 ;  /* 0x0000002308097207 */ /* 0x000fe40004000000 */
[----:B------:R-:W-:Y:S01]  /*5330*/  @P2 SHF.R.U32.HI R11, RZ, R5, R34 ;  /* 0x00000005ff0b2219 */ /* 0x000fe20000011622 */
[C---:B------:R-:W-:Y:S01]  /*5340*/  IMAD R10, R40.reuse, R3, RZ ;  /* 0x00000003280a7224 */ /* 0x040fe200078e02ff */
[----:B------:R-:W-:Y:S01]  /*5350*/  SEL R3, R13, R36, !P4 ;  /* 0x000000240d037207 */ /* 0x000fe20006000000 */
[C---:B------:R-:W-:Y:S03]  /*5360*/  IMAD.HI.U32 R14, R9.reuse, R4, RZ ;  /* 0x00000004090e7227 */ /* 0x040fe600078e00ff */
[----:B------:R-:W-:Y:S01]  /*5370*/  ISETP.GE.AND P0, PT, R9, R10, PT ;  /* 0x0000000a0900720c */ /* 0x000fe20003f06270 */
[C---:B------:R-:W-:Y:S01]  /*5380*/  IMAD R12, R40.reuse, R11, RZ ;  /* 0x0000000b280c7224 */ /* 0x040fe200078e02ff */
[-C--:B------:R-:W-:Y:S04]  /*5390*/  SHF.R.U32.HI R14, RZ, R5.reuse, R14 ;  /* 0x00000005ff0e7219 */ /* 0x080fe8000001160e */
[----:B------:R-:W-:Y:S02]  /*53a0*/  ISETP.GE.OR P0, PT, R3, R12, P0 ;  /* 0x0000000c0300720c */ /* 0x000fe40000706670 */
[----:B------:R-:W-:Y:S05]  /*53b0*/  SEL R15, R9, R14, !P2 ;  /* 0x0000000e090f7207 */ /* 0x000fea0005000000 */
[----:B------:R-:W-:Y:S04]  /*53c0*/  IMAD.MOV R14, RZ, RZ, -R15 ;  /* 0x000000ffff0e7224 */ /* 0x000fe800078e0a0f */
[----:B------:R-:W-:Y:S02]  /*53d0*/  IMAD R14, R40, R14, R9 ;  /* 0x0000000e280e7224 */ /* 0x000fe400078e0209 */
[C---:B------:R-:W-:Y:S05]  /*53e0*/  @!P0 IMAD.HI.U32 R10, R3.reuse, R4, RZ ;  /* 0x00000004030a8227 */ /* 0x040fea00078e00ff */
[----:B------:R-:W-:Y:S04]  /*53f0*/  @!P0 SHF.R.U32.HI R10, RZ, R5, R10 ;  /* 0x00000005ff0a8219 */ /* 0x000fe8000001160a */
[----:B------:R-:W-:Y:S01]  /*5400*/  @!P0 SEL R0, R3, R10, !P2 ;  /* 0x0000000a03008207 */ /* 0x000fe20005000000 */
[----:B------:R-:W-:Y:S03]  /*5410*/  IMAD.MOV R10, RZ, RZ, -R3 ;  /* 0x000000ffff0a7224 */ /* 0x000fe600078e0a03 */
[----:B------:R-:W-:Y:S01]  /*5420*/  @!P0 IADD3 R15, PT, PT, R15, -R0, RZ ;  /* 0x800000000f0f8210 */ /* 0x000fe20007ffe0ff */
[----:B------:R-:W-:Y:S01]  /*5430*/  @!P0 IMAD R0, R11, R14, R0 ;  /* 0x0000000e0b008224 */ /* 0x000fe200078e0200 */
[----:B------:R-:W-:Y:S01]  /*5440*/  IADD3 R11, PT, PT, -R9, RZ, RZ ;  /* 0x000000ff090b7210 */ /* 0x000fe20007ffe1ff */
[----:B------:R-:W-:Y:S02]  /*5450*/  IMAD R13, R2, R10, R13 ;  /* 0x0000000a020d7224 */ /* 0x000fe400078e020d */
[----:B------:R-:W-:Y:S02]  /*5460*/  @!P0 IMAD R9, R15, R40, R3 ;  /* 0x000000280f098224 */ /* 0x000fe400078e0203 */
[----:B------:R-:W-:Y:S02]  /*5470*/  @!P0 IMAD.MOV.U32 R3, RZ, RZ, R0 ;  /* 0x000000ffff038224 */ /* 0x000fe400078e0000 */
[----:B------:R-:W-:Y:S02]  /*5480*/  IMAD R8, R6, R11, R8 ;  /* 0x0000000b06087224 */ /* 0x000fe400078e0208 */
[----:B------:R-:W-:Y:S02]  /*5490*/  IMAD R13, R3, R2, R13 ;  /* 0x00000002030d7224 */ /* 0x000fe400078e020d */
[----:B------:R-:W-:Y:S02]  /*54a0*/  IMAD R8, R9, R6, R8 ;  /* 0x0000000609087224 */ /* 0x000fe400078e0208 */
.L_x_110:
[----:B------:R-:W-:Y:S05]  /*54b0*/  BRA.U UP1, `(.L_x_111) ;  /* 0x0000000101107547 */ /* 0x000fea000b800000 */
[----:B------:R-:W-:Y:S04]  /*54c0*/  MOV R0, UR6 ;  /* 0x0000000600007c02 */ /* 0x000fe80008000f00 */
[----:B------:R-:W-:Y:S04]  /*54d0*/  SHF.L.U32 R3, R0, 0x1f, RZ ;  /* 0x0000001f00037819 */ /* 0x000fe800000006ff */
[----:B------:R-:W2:Y:S02]  /*54e0*/  SYNCS.PHASECHK.TRANS64.TRYWAIT P0, [UR7+0x1c8], R3 ;  /* 0x0001c803ff0075a7 */ /* 0x000ea40008001107 */
[----:B--2---:R-:W-:Y:S05]  /*54f0*/  @!P0 BRA `(.L_x_112) ;  /* 0x0000004400048947 */ /* 0x004fea0003800000 */
.L_x_111:
[----:B------:R-:W-:Y:S02]  /*5500*/  R2UR UR26, R20 ;  /* 0x00000000141a72ca */ /* 0x000fe400000e0000 */
[----:B------:R-:W-:Y:S02]  /*5510*/  R2UR UR27, R21 ;  /* 0x00000000151b72ca */ /* 0x000fe400000e0000 */
[----:B------:R-:W-:Y:S02]  /*5520*/  ISETP.NE.U32.AND P2, PT, RZ, UR4, PT ;  /* 0x00000004ff007c0c */ /* 0x000fe4000bf45070 */
[----:B------:R-:W-:Y:S02]  /*5530*/  SHF.L.U32 R12, R31, 0x1f, RZ ;  /* 0x0000001f1f0c7819 */ /* 0x000fe400000006ff */
[----:B------:R-:W-:Y:S05]  /*5540*/  ISETP.NE.AND.EX P2, PT, RZ, UR5, PT, P2 ;  /* 0x00000005ff007c0c */ /* 0x000fea000bf45320 */
[----:B------:R-:W-:Y:S02]  /*5550*/  USHF.L.U32 UR26, UR26, 0x7, URZ ;  /* 0x000000071a1a7899 */ /* 0x000fe400080006ff */
[----:B------:R-:W-:Y:S01]  /*5560*/  USHF.L.U32 UR27, UR27, 0x6, URZ ;  /* 0x000000061b1b7899 */ /* 0x000fe200080006ff */
[----:B------:R-:W-:Y:S11]  /*5570*/  BRA.U !UP4, `(.L_x_113) ;  /* 0x000000010c347547 */ /* 0x000ff6000b800000 */
[----:B------:R-:W-:Y:S01]  /*5580*/  UPLOP3.LUT UP0, UPT, UPT, UPT, UP3, 0x80, 0x8 ;  /* 0x000000000008789c */ /* 0x000fe20003f0f030 */
[----:B--2---:R-:W-:Y:S02]  /*5590*/  HFMA2 R0, -RZ, RZ, 0, 5.9604644775390625e-08 ;  /* 0x00000001ff007431 */ /* 0x004fe400000001ff */
[----:B------:R-:W-:Y:S03]  /*55a0*/  IMAD.MOV.U32 R91, RZ, RZ, 0x1 ;  /* 0x00000001ff5b7424 */ /* 0x000fe600078e00ff */
[----:B------:R-:W-:Y:S05]  /*55b0*/  PLOP3.LUT P0, PT, PT, PT, UP0, 0x80, 0x8 ;  /* 0x000000000008781c */ /* 0x000fea0003f0f008 */
[----:B------:R-:W2:Y:S01]  /*55c0*/  @UP0 LDCU.64 UR10, c[0x0][0x888] ;  /* 0x00011100ff0a07ac */ /* 0x000ea20008000a00 */
[----:B------:R-:W-:Y:S07]  /*55d0*/  @UP0 UIMAD UR8, UR36, UR4, URZ ;  /* 0x00000004240802a4 */ /* 0x000fee000f8e02ff */
[----:B------:R-:W-:Y:S01]  /*55e0*/  @!P0 PRMT R91, R0, 0x7610, R91 ;  /* 0x00007610005b8816 */ /* 0x000fe2000000005b */
[----:B--2---:R-:W-:Y:S03]  /*55f0*/  @UP0 UIMAD.WIDE UR10, UR8, 0x4, UR10 ;  /* 0x00000004080a08a5 */ /* 0x004fe6000f8e020a */
[----:B------:R-:W2:Y:S03]  /*5600*/  @!UP0 LDCU UR8, c[0x0][0x880] ;  /* 0x00011000ff0887ac */ /* 0x000ea60008000800 */
[----:B------:R-:W-:Y:S01]  /*5610*/  IMAD.U32 R10, RZ, RZ, UR10 ;  /* 0x0000000aff0a7e24 */ /* 0x000fe2000f8e00ff */
[----:B------:R-:W-:Y:S05]  /*5620*/  MOV R11, UR11 ;  /* 0x0000000b000b7c02 */ /* 0x000fea0008000f00 */
[----:B-----5:R4:W5:Y:S02]  /*5630*/  @P0 LDG.E R50, desc[UR46][R10.64] ;  /* 0x0000002e0a320981 */ /* 0x020964000c1e1900 */
[----:B--2-4-:R-:W-:Y:S07]  /*5640*/  @!P0 IMAD.U32 R50, RZ, RZ, UR8 ;  /* 0x00000008ff328e24 */ /* 0x014fee000f8e00ff */
.L_x_113:
[----:B-----5:R-:W-:Y:S01]  /*5650*/  @!P2 ISETP.EQ.AND P0, PT, R50, RZ, PT ;  /* 0x000000ff3200a20c */ /* 0x020fe20003f02270 */
[----:B------:R-:W-:Y:S01]  /*5660*/  @!UPT UIADD3 URZ, UPT, UPT, URZ, URZ, URZ ;  /* 0x000000fffffff290 */ /* 0x000fe2000fffe0ff */
[----:B------:R-:W-:Y:S11]  /*5670*/  @!P2 BRA `(.L_x_114) ;  /* 0x000000000014a947 */ /* 0x000ff60003800000 */
[----:B------:R-:W-:Y:S02]  /*5680*/  LOP3.LUT P2, RZ, R91, 0xff, RZ, 0xc0, !PT ;  /* 0x000000ff5bff7812 */ /* 0x000fe4000784c0ff */
[----:B------:R-:W-:Y:S04]  /*5690*/  PLOP3.LUT P0, PT, PT, PT, UP0, 0x80, 0x8 ;  /* 0x000000000008781c */ /* 0x000fe80003f0f008 */
[----:B------:R-:W-:Y:S07]  /*56a0*/  PLOP3.LUT P0, PT, P0, PT, PT, 0x8, 0x80 ;  /* 0x000000000080781c */ /* 0x000fee000070e170 */
[----:B------:R-:W-:Y:S11]  /*56b0*/  @P2 ISETP.EQ.AND P0, PT, R50, RZ, PT ;  /* 0x000000ff3200220c */ /* 0x000ff60003f02270 */
[----:B------:R-:W-:Y:S02]  /*56c0*/  @!UPT UIADD3 URZ, UPT, UPT, URZ, URZ, URZ ;  /* 0x000000fffffff290 */ /* 0x000fe4000fffe0ff */
.L_x_114:
[----:B------:R-:W4:Y:S01]  /*56d0*/  SYNCS.PHASECHK.TRANS64.TRYWAIT P2, [UR7+0x1b0], R12 ;  /* 0x0001b00cff0075a7 */ /* 0x000f220008041107 */
[----:B------:R-:W-:Y:S04]  /*56e0*/  ELECT P4, URZ, PT ;  /* 0x0000000000ff782f */ /* 0x000fe80003880000 */
[----:B------:R-:W-:Y:S11]  /*56f0*/  PLOP3.LUT P4, PT, P0, P4, PT, 0xf2, 0x2f ;  /* 0x00000000002f781c */ /* 0x000ff60000789e72 */
[----:B------:R-:W-:Y:S02]  /*5700*/  @!UPT UIADD3 URZ, UPT, UPT, URZ, URZ, URZ ;  /* 0x000000fffffff290 */ /* 0x000fe4000fffe0ff */
[----:B-1----:R-:W-:Y:S05]  /*5710*/  @!P4 IADD3 R21, P0, PT, R32, 0x580, RZ ;  /* 0x000005802015c810 */ /* 0x002fea0007f1e0ff */
[----:B------:R-:W-:Y:S01]  /*5720*/  @!P4 IMAD.X R20, RZ, RZ, R33, P0 ;  /* 0x000000ffff14c224 */ /* 0x000fe200000e0621 */
[----:B----4-:R-:W-:Y:S07]  /*5730*/  @!P2 BRA `(.L_x_115) ;  /* 0x00000040008ca947 */ /* 0x010fee0003800000 */
.L_x_223:
[----:B------:R-:W4:Y:S01]  /*5740*/  LDC.64 R14, c[0x0][0xb10] ;  /* 0x0002c400ff0e7b82 */ /* 0x000f220000000a00 */
[----:B------:R-:W-:Y:S01]  /*5750*/  @!P4 R2UR UR9, R21 ;  /* 0x000000001509c2ca */ /* 0x000fe200000e0000 */
[----:B------:R-:W-:Y:S01]  /*5760*/  VOTEU.ALL UP1, P4 ;  /* 0x0000000000ff7886 */ /* 0x000fe20002020000 */
[----:B------:R-:W-:Y:S01]  /*5770*/  @!P4 R2UR UR8, R20 ;  /* 0x000000001408c2ca */ /* 0x000fe200000e0000 */
[----:B------:R-:W-:Y:S01]  /*5780*/  VOTEU.ALL UP2, P4 ;  /* 0x0000000000ff7886 */ /* 0x000fe20002040000 */
[----:B------:R-:W-:Y:S03]  /*5790*/  UMOV UR16, 0x0 ;  /* 0x0000000000107882 */ /* 0x000fe60000000000 */
[----:B------:R-:W5:Y:S01]  /*57a0*/  LDC.64 R10, c[0x0][0xb18] ;  /* 0x0002c600ff0a7b82 */ /* 0x000f620000000a00 */
[----:B------:R-:W-:Y:S01]  /*57b0*/  @!UP1 UIADD3 UR24, UPT, UPT, UR7, 0x300, URZ ;  /* 0x0000030007189890 */ /* 0x000fe2000fffe0ff */
[----:B------:R-:W-:Y:S01]  /*57c0*/  @P3 SHF.R.U32.HI R28, RZ, 0x10, R25 ;  /* 0x00000010ff1c3819 */ /* 0x000fe20000011619 */
[----:B------:R-:W-:Y:S01]  /*57d0*/  UMOV UR17, 0x10000000 ;  /* 0x1000000000117882 */ /* 0x000fe20000000000 */
[----:B------:R-:W-:Y:S01]  /*57e0*/  UMOV UR28, UR36 ;  /* 0x00000024001c7c82 */ /* 0x000fe20008000000 */
[----:B------:R-:W-:Y:S03]  /*57f0*/  @!UP1 UIADD3 UR10, UPT, UPT, UR26, 0x40, URZ ;  /* 0x000000401a0a9890 */ /* 0x000fe6000fffe0ff */
[----:B--2---:R-:W2:Y:S01]  /*5800*/  @!P1 LDC R0, c[0x0][0xb20] ;  /* 0x0002c800ff009b82 */ /* 0x004ea20000000800 */
[----:B------:R-:W-:Y:S01]  /*5810*/  UMOV UR11, UR27 ;  /* 0x0000001b000b7c82 */ /* 0x000fe20008000000 */
[----:B------:R-:W-:Y:S01]  /*5820*/  IMAD.U32 R20, RZ, RZ, UR9 ;  /* 0x00000009ff147e24 */ /* 0x000fe2000f8e00ff */
[----:B------:R-:W-:Y:S05]  /*5830*/  UMOV UR9, UR25 ;  /* 0x0000001900097c82 */ /* 0x000fea0008000000 */
[----:B-1----:R-:W1:Y:S01]  /*5840*/  @!P1 LDC R3, c[0x0][0xb0c] ;  /* 0x0002c300ff039b82 */ /* 0x002e620000000800 */
[----:B------:R-:W-:Y:S01]  /*5850*/  IMAD.U32 R21, RZ, RZ, UR8 ;  /* 0x00000008ff157e24 */ /* 0x000fe2000f8e00ff */
[----:B------:R-:W-:Y:S01]  /*5860*/  @!UP1 UIADD3 UR8, UPT, UPT, UR7, 0xb00, URZ ;  /* 0x00000b0007089890 */ /* 0x000fe2000fffe0ff */
[----:B------:R-:W-:Y:S01]  /*5870*/  @!P4 R2UR UR18, R20 ;  /* 0x000000001412c2ca */ /* 0x000fe200000e0000 */
[----:B------:R-:W-:Y:S01]  /*5880*/  VOTEU.ALL UP1, P4 ;  /* 0x0000000000ff7886 */ /* 0x000fe20002020000 */
[----:B------:R-:W-:Y:S01]  /*5890*/  @!P4 IMAD.MOV.U32 R20, RZ, RZ, 0x1000 ;  /* 0x00001000ff14c424 */ /* 0x000fe200078e00ff */
[----:B------:R-:W-:Y:S01]  /*58a0*/  @!P4 R2UR UR19, R21 ;  /* 0x000000001513c2ca */ /* 0x000fe200000e0000 */
[----:B------:R-:W-:Y:S01]  /*58b0*/  UMOV UR12, UR36 ;  /* 0x00000024000c7c82 */ /* 0x000fe20008000000 */
[----:B------:R-:W-:Y:S01]  /*58c0*/  UPRMT UR14, UR37, 0x654, UR25 ;  /* 0x00000654250e7896 */ /* 0x000fe20008000019 */
[----:B------:R-:W-:Y:S10]  /*58d0*/  VIADD R30, R30, 0x1 ;  /* 0x000000011e1e7836 */ /* 0x000ff40000000000 */
[----:B------:R1:W-:Y:S02]  /*58e0*/  @!UP2 UTMALDG.3D [UR24], [UR18], desc[UR16] ;  /* 0x000010181200a5b4 */ /* 0x0003e40008011000 */
[----:B-1----:R-:W-:Y:S01]  /*58f0*/  @!P1 ISETP.NE.AND P2, PT, R3, 0x1, PT ;  /* 0x000000010300980c */ /* 0x002fe20003f45270 */
[C---:B----4-:R-:W-:Y:S01]  /*5900*/  @!P1 IMAD.HI.U32 R14, R13.reuse, R14, RZ ;  /* 0x0000000e0d0e9227 */ /* 0x050fe200078e00ff */
[----:B-----5:R-:W-:Y:S01]  /*5910*/  @!P1 ISETP.NE.AND P0, PT, R10, 0x1, PT ;  /* 0x000000010a00980c */ /* 0x020fe20003f05270 */
[----:B------:R1:W-:Y:S01]  /*5920*/  @!UP1 UTMALDG.3D [UR8], [UR18], desc[UR16] ;  /* 0x00001008120095b4 */ /* 0x0003e20008011000 */
[----:B------:R1:W-:Y:S01]  /*5930*/  @!P4 SYNCS.ARRIVE.TRANS64.RED.A0TR RZ, [UR7+0x1a0], R20 ;  /* 0x0001a014ffffc9a7 */ /* 0x0003e20008300407 */
[C---:B------:R-:W-:Y:S01]  /*5940*/  @!P1 IMAD.HI.U32 R11, R8.reuse, R11, RZ ;  /* 0x0000000b080b9227 */ /* 0x040fe200078e00ff */
[----:B------:R-:W-:Y:S04]  /*5950*/  @!P1 SHF.R.U32.HI R14, RZ, R15, R14 ;  /* 0x0000000fff0e9219 */ /* 0x000fe8000001160e */
[----:B--2---:R-:W-:Y:S02]  /*5960*/  @!P1 SHF.R.U32.HI R9, RZ, R0, R11 ;  /* 0x00000000ff099219 */ /* 0x004fe4000001160b */
[----:B------:R-:W-:Y:S02]  /*5970*/  @!P1 SEL R14, R13, R14, !P2 ;  /* 0x0000000e0d0e9207 */ /* 0x000fe40005000000 */
[----:B------:R-:W-:Y:S05]  /*5980*/  @!P1 SEL R9, R8, R9, !P0 ;  /* 0x0000000908099207 */ /* 0x000fea0004000000 */
[----:B------:R-:W-:Y:S01]  /*5990*/  @!P1 IMAD.IADD R0, R9, 0x1, -R14 ;  /* 0x0000000109009824 */ /* 0x000fe200078e0a0e */
[----:B------:R-:W-:Y:S01]  /*59a0*/  SYNCS.ARRIVE.TRANS64.RED.A1T0 RZ, [UR14], RZ ;  /* 0x000000ffffff79a7 */ /* 0x000fe2000810040e */
[----:B------:R-:W-:Y:S02]  /*59b0*/  @!P1 IMAD.IADD R9, R14, 0x1, -R9 ;  /* 0x000000010e099824 */ /* 0x000fe400078e0a09 */
[----:B------:R-:W-:Y:S02]  /*59c0*/  @!P1 IMAD R13, R0, R3, R13 ;  /* 0x00000003000d9224 */ /* 0x000fe400078e020d */
[----:B------:R-:W-:Y:S01]  /*59d0*/  @!P1 IMAD R8, R9, R10, R8 ;  /* 0x0000000a09089224 */ /* 0x000fe200078e0208 */
[----:B------:R-:W2:Y:S02]  /*59e0*/  SYNCS.PHASECHK.TRANS64.TRYWAIT P5, [UR7+0x1b8], R12 ;  /* 0x0001b80cff0075a7 */ /* 0x000ea400080a1107 */
[----:B-12---:R-:W-:Y:S05]  /*59f0*/  @!P5 BRA `(.L_x_116) ;  /* 0x0000003c00f4d947 */ /* 0x006fea0003800000 */
.L_x_225:
[----:B-1----:R-:W-:Y:S01]  /*5a00*/  @!P4 IADD3 R3, P0, PT, R32, 0x580, RZ ;  /* 0x000005802003c810 */ /* 0x002fe20007f1e0ff */
[----:B------:R-:W-:Y:S01]  /*5a10*/  VOTEU.ALL UP1, P4 ;  /* 0x0000000000ff7886 */ /* 0x000fe20002020000 */
[----:B------:R-:W-:Y:S01]  /*5a20*/  VOTEU.ALL UP2, P4 ;  /* 0x0000000000ff7886 */ /* 0x000fe20002040000 */
[----:B------:R-:W-:Y:S01]  /*5a30*/  UMOV UR14, 0x0 ;  /* 0x00000000000e7882 */ /* 0x000fe20000000000 */
[----:B------:R-:W-:Y:S01]  /*5a40*/  @!P4 R2UR UR9, R3 ;  /* 0x000000000309c2ca */ /* 0x000fe200000e0000 */
[----:B------:R-:W-:Y:S01]  /*5a50*/  @!P4 IMAD.X R0, RZ, RZ, R33, P0 ;  /* 0x000000ffff00c224 */ /* 0x000fe200000e0621 */
[----:B------:R-:W-:Y:S01]  /*5a60*/  @!UP1 UIADD3 UR17, UPT, UPT, UR7, 0x1a8, URZ ;  /* 0x000001a807119890 */ /* 0x000fe2000fffe0ff */
[----:B------:R-:W-:Y:S01]  /*5a70*/  ISETP.NE.AND P0, PT, R30, 0x2, PT ;  /* 0x000000021e00780c */ /* 0x000fe20003f05270 */
[----:B------:R-:W-:Y:S01]  /*5a80*/  @!UP1 UIADD3 UR18, UPT, UPT, UR26, 0x20, URZ ;  /* 0x000000201a129890 */ /* 0x000fe2000fffe0ff */
[----:B------:R-:W-:Y:S01]  /*5a90*/  LOP3.LUT R31, R31, 0x1, RZ, 0x3c, !PT ;  /* 0x000000011f1f7812 */ /* 0x000fe200078e3cff */
[----:B------:R-:W-:Y:S01]  /*5aa0*/  @!UP1 UIADD3 UR16, UPT, UPT, UR7, 0x1300, URZ ;  /* 0x0000130007109890 */ /* 0x000fe2000fffe0ff */
[----:B------:R-:W-:Y:S01]  /*5ab0*/  @!P4 R2UR UR8, R0 ;  /* 0x000000000008c2ca */ /* 0x000fe200000e0000 */
[----:B------:R-:W-:Y:S01]  /*5ac0*/  UMOV UR15, 0x10000000 ;  /* 0x10000000000f7882 */ /* 0x000fe20000000000 */
[----:B------:R-:W-:Y:S01]  /*5ad0*/  UMOV UR19, UR27 ;  /* 0x0000001b00137c82 */ /* 0x000fe20008000000 */
[----:B------:R-:W-:Y:S01]  /*5ae0*/  UMOV UR20, UR36 ;  /* 0x0000002400147c82 */ /* 0x000fe20008000000 */
[----:B------:R-:W-:Y:S01]  /*5af0*/  @!UP1 UIADD3 UR10, UPT, UPT, UR26, 0x60, URZ ;  /* 0x000000601a0a9890 */ /* 0x000fe2000fffe0ff */
[----:B------:R-:W-:Y:S01]  /*5b00*/  SEL R0, RZ, 0x1, P0 ;  /* 0x00000001ff007807 */ /* 0x000fe20000000000 */
[----:B------:R-:W-:Y:S01]  /*5b10*/  IMAD.U32 R10, RZ, RZ, UR9 ;  /* 0x00000009ff0a7e24 */ /* 0x000fe2000f8e00ff */
[----:B------:R-:W-:Y:S01]  /*5b20*/  UMOV UR11, UR27 ;  /* 0x0000001b000b7c82 */ /* 0x000fe20008000000 */
[----:B------:R-:W-:Y:S01]  /*5b30*/  UMOV UR12, UR36 ;  /* 0x00000024000c7c82 */ /* 0x000fe20008000000 */
[----:B------:R-:W-:Y:S01]  /*5b40*/  UMOV UR9, UR17 ;  /* 0x0000001100097c82 */ /* 0x000fe20008000000 */
[----:B------:R-:W-:Y:S01]  /*5b50*/  @P3 R2UR UR36, R28 ;  /* 0x000000001c2432ca */ /* 0x000fe200000e0000 */
[----:B------:R-:W-:Y:S01]  /*5b60*/  IMAD.IADD R20, R8, 0x1, R83 ;  /* 0x0000000108147824 */ /* 0x000fe200078e0253 */
[----:B------:R-:W-:Y:S01]  /*5b70*/  @!P4 R2UR UR22, R10 ;  /* 0x000000000a16c2ca */ /* 0x000fe200000e0000 */
[----:B------:R-:W-:Y:S01]  /*5b80*/  IMAD.U32 R11, RZ, RZ, UR8 ;  /* 0x00000008ff0b7e24 */ /* 0x000fe2000f8e00ff */
[----:B------:R-:W-:Y:S01]  /*5b90*/  @!UP1 UIADD3 UR8, UPT, UPT, UR7, 0x1b00, URZ ;  /* 0x00001b0007089890 */ /* 0x000fe2000fffe0ff */
[----:B------:R-:W-:Y:S01]  /*5ba0*/  LOP3.LUT R29, R29, R0, RZ, 0x3c, !PT ;  /* 0x000000001d1d7212 */ /* 0x000fe200078e3cff */
[----:B------:R-:W-:Y:S01]  /*5bb0*/  VOTEU.ALL UP1, P4 ;  /* 0x0000000000ff7886 */ /* 0x000fe20002020000 */
[----:B------:R-:W-:Y:S01]  /*5bc0*/  IMAD.IADD R21, R13, 0x1, R90 ;  /* 0x000000010d157824 */ /* 0x000fe200078e025a */
[----:B------:R-:W-:Y:S02]  /*5bd0*/  @!P4 R2UR UR23, R11 ;  /* 0x000000000b17c2ca */ /* 0x000fe400000e0000 */
[----:B------:R-:W-:Y:S11]  /*5be0*/  SEL R30, R30, RZ, P0 ;  /* 0x000000ff1e1e7207 */ /* 0x000ff60000000000 */
[----:B------:R2:W-:Y:S01]  /*5bf0*/  @!UP2 UTMALDG.3D [UR16], [UR22], desc[UR14] ;  /* 0x00000e101600a5b4 */ /* 0x0005e20008011000 */
[----:B------:R2:W-:Y:S01]  /*5c00*/  @!UP1 UTMALDG.3D [UR8], [UR22], desc[UR14] ;  /* 0x00000e08160095b4 */ /* 0x0005e20008011000 */
[----:B------:R2:W-:Y:S01]  /*5c10*/  @!P4 SYNCS.ARRIVE.TRANS64.RED.A0TR RZ, [UR7+0x1a8], R23 ;  /* 0x0001a817ffffc9a7 */ /* 0x0005e20008300407 */
[----:B------:R-:W-:Y:S01]  /*5c20*/  UPLOP3.LUT UP1, UPT, UPT, UPT, UPT, 0x80, 0x8 ;  /* 0x000000000008789c */ /* 0x000fe20003f2f070 */
[----:B------:R-:W-:Y:S01]  /*5c30*/  SYNCS.ARRIVE.TRANS64.RED.A1T0 RZ, [UR13], RZ ;  /* 0x000000ffffff79a7 */ /* 0x000fe2000810040d */
[----:B------:R-:W-:Y:S09]  /*5c40*/  @P3 BRA `(.L_x_117) ;  /* 0xfffffff400203947 */ /* 0x000ff2000383ffff */
[----:B------:R-:W-:-:S04]  /*5c50*/  SHF.L.U32 R3, R31, 0x1f, RZ ;  /* 0x0000001f1f037819 */ /* 0x000fc800000006ff */
[----:B------:R-:W1:Y:S02]  /*5c60*/  SYNCS.PHASECHK.TRANS64.TRYWAIT P0, [UR7+0x1b0], R3 ;  /* 0x0001b003ff0075a7 */ /* 0x000e640008001107 */
[----:B-1----:R-:W-:Y:S05]  /*5c70*/  @!P0 BRA `(.L_x_118) ;  /* 0x0000003c006c8947 */ /* 0x002fea0003800000 */
.L_x_227:
[----:B-1----:R-:W-:-:S07]  /*5c80*/  MOV R0, UR7 ;  /* 0x0000000700007c02 */ /* 0x002fce0008000f00 */
.L_x_119:
[----:B-1----:R-:W-:-:S04]  /*5c90*/  SHF.L.U32 R3, R31, 0x1f, RZ ;  /* 0x0000001f1f037819 */ /* 0x002fc800000006ff */
[----:B------:R1:W4:Y:S03]  /*5ca0*/  SYNCS.PHASECHK.TRANS64.TRYWAIT P0, [R0+URZ+0x1b8], R3 ;  /* 0x0001b803000075a7 */ /* 0x00032600080011ff */
[----:B----4-:R-:W-:Y:S05]  /*5cb0*/  @!P0 NANOSLEEP.SYNCS 0x989680 ;  /* 0x009896800000895d */ /* 0x010fea0003900000 */
[----:B------:R-:W4:Y:S02]  /*5cc0*/  @!P0 SYNCS.PHASECHK.TRANS64 P0, [R0+URZ+0x1b8], R3 ;  /* 0x0001b803000085a7 */ /* 0x000f2400080010ff */
[----:B--2-4-:R-:W-:Y:S05]  /*5cd0*/  @P0 EXIT ;  /* 0x000000000000094d */ /* 0x014fea0003800000 */
[----:B------:R-:W-:Y:S05]  /*5ce0*/  BRA `(.L_x_119) ;  /* 0xfffffffc00e87947 */ /* 0x000fea000383ffff */
.L_x_108:
[----:B------:R-:W-:-:S06]  /*5cf0*/  UISETP.GE.AND UP1, UPT, UR10, 0x4, UPT ;  /* 0x000000040a00788c */ /* 0x000fcc000bf26270 */
[----:B------:R-:W-:-:S13]  /*5d00*/  PLOP3.LUT P0, PT, PT, PT, UP1, 0x80, 0x8 ;  /* 0x000000000008781c */ /* 0x000fda0003f0f018 */
[----:B------:R-:W-:Y:S05]  /*5d10*/  @!P0 EXIT ;  /* 0x000000000000894d */ /* 0x000fea0003800000 */
[----:B------:R-:W-:Y:S01]  /*5d20*/  BAR.SYNC.DEFER_BLOCKING 0x6, 0xa0 ;  /* 0x0182800000007b1d */ /* 0x000fe20000010000 */
[C---:B------:R-:W-:Y:S01]  /*5d30*/  IMAD.SHL.U32 R96, R108.reuse, 0x20, RZ ;  /* 0x000000206c607824 */ /* 0x040fe200078e00ff */
[----:B------:R-:W-:Y:S01]  /*5d40*/  CS2R R104, SRZ ;  /* 0x0000000000687805 */ /* 0x000fe2000001ff00 */
[C---:B------:R-:W-:Y:S02]  /*5d50*/  IMAD.SHL.U32 R4, R97.reuse, 0x200000, RZ ;  /* 0x0020000061047824 */ /* 0x040fe400078e00ff */
[C---:B------:R-:W-:Y:S01]  /*5d60*/  IMAD.SHL.U32 R2, R108.reuse, 0x4, RZ ;  /* 0x000000046c027824 */ /* 0x040fe200078e00ff */
[----:B------:R-:W-:Y:S02]  /*5d70*/  UMOV UR49, 0x400 ;  /* 0x0000040000317882 */ /* 0x000fe40000000000 */
[----:B------:R-:W1:Y:S01]  /*5d80*/  LDC R93, c[0x0][0x370] ;  /* 0x0000dc00ff5d7b82 */ /* 0x000e620000000800 */
[----:B------:R-:W-:Y:S01]  /*5d90*/  ULEA UR49, UR37, UR49, 0x18 ;  /* 0x0000003125317291 */ /* 0x000fe2000f8ec0ff */
[----:B------:R-:W-:Y:S01]  /*5da0*/  IMAD.U32 R47, R108, 0x10000, RZ ;  /* 0x000100006c2f7824 */ /* 0x000fe200078e00ff */
[C---:B------:R-:W-:Y:S01]  /*5db0*/  LOP3.LUT R3, R96.reuse, 0x80, RZ, 0xc0, !PT ;  /* 0x0000008060037812 */ /* 0x040fe200078ec0ff */
[----:B------:R-:W-:Y:S01]  /*5dc0*/  IMAD.SHL.U32 R6, R97, 0x400, RZ ;  /* 0x0000040061067824 */ /* 0x000fe200078e00ff */
[----:B------:R-:W-:Y:S01]  /*5dd0*/  LOP3.LUT R95, R96, 0xb60, RZ, 0xc0, !PT ;  /* 0x00000b60605f7812 */ /* 0x000fe200078ec0ff */
[----:B------:R-:W-:Y:S01]  /*5de0*/  UIADD3 UR4, UPT, UPT, UR49, 0x2300, URZ ;  /* 0x0000230031047890 */ /* 0x000fe2000fffe0ff */
[----:B------:R-:W-:Y:S01]  /*5df0*/  LOP3.LUT R4, R4, 0x200000, RZ, 0xc0, !PT ;  /* 0x0020000004047812 */ /* 0x000fe200078ec0ff */
[----:B------:R-:W2:Y:S01]  /*5e00*/  LDC R42, c[0x0][0xb0c] ;  /* 0x0002c300ff2a7b82 */ /* 0x000ea20000000800 */
[----:B------:R-:W-:Y:S01]  /*5e10*/  LOP3.LUT R2, R3, 0x10, R2, 0xf8, !PT ;  /* 0x0000001003027812 */ /* 0x000fe200078ef802 */
[----:B------:R-:W-:Y:S01]  /*5e20*/  IMAD.MOV.U32 R44, RZ, RZ, RZ ;  /* 0x000000ffff2c7224 */ /* 0x000fe200078e00ff */
[----:B------:R-:W-:Y:S01]  /*5e30*/  LOP3.LUT R95, R95, 0x400, R6, 0xf8, !PT ;  /* 0x000004005f5f7812 */ /* 0x000fe200078ef806 */
[----:B------:R-:W-:Y:S01]  /*5e40*/  IMAD.MOV.U32 R106, RZ, RZ, RZ ;  /* 0x000000ffff6a7224 */ /* 0x000fe200078e00ff */
[----:B------:R-:W-:Y:S01]  /*5e50*/  LOP3.LUT R47, R4, 0x400000, R47, 0xf8, !PT ;  /* 0x00400000042f7812 */ /* 0x000fe200078ef82f */
[----:B------:R-:W-:Y:S01]  /*5e60*/  IMAD.MOV.U32 R111, RZ, RZ, RZ ;  /* 0x000000ffff6f7224 */ /* 0x000fe200078e00ff */
[----:B------:R-:W-:Y:S01]  /*5e70*/  LOP3.LUT P0, RZ, R96, 0x80, RZ, 0xc0, !PT ;  /* 0x0000008060ff7812 */ /* 0x000fe2000780c0ff */
[----:B------:R-:W3:Y:S01]  /*5e80*/  LDC R92, c[0x0][0xb20] ;  /* 0x0002c800ff5c7b82 */ /* 0x000ee20000000800 */
[----:B------:R-:W4:Y:S01]  /*5e90*/  LDS R0, [UR49+0x280] ;  /* 0x00028031ff007984 */ /* 0x000f220008000800 */
[----:B------:R-:W-:Y:S01]  /*5ea0*/  LOP3.LUT R95, R95, R2, RZ, 0xfc, !PT ;  /* 0x000000025f5f7212 */ /* 0x000fe200078efcff */
[----:B------:R-:W-:Y:S01]  /*5eb0*/  IMAD.MOV.U32 R99, RZ, RZ, RZ ;  /* 0x000000ffff637224 */ /* 0x000fe200078e00ff */
[----:B------:R-:W-:Y:S01]  /*5ec0*/  P2R R2, PR, RZ, 0x1 ;  /* 0x00000001ff027803 */ /* 0x000fe20000000000 */
[----:B------:R-:W-:Y:S01]  /*5ed0*/  IMAD.U32 R107, RZ, RZ, UR4 ;  /* 0x00000004ff6b7e24 */ /* 0x000fe2000f8e00ff */
[----:B------:R-:W-:Y:S01]  /*5ee0*/  LOP3.LUT R108, R108, 0x60, RZ, 0xc0, !PT ;  /* 0x000000606c6c7812 */ /* 0x000fe200078ec0ff */
[----:B------:R-:W1:Y:S01]  /*5ef0*/  LDCU.64 UR52, c[0x0][0x348] ;  /* 0x00006900ff3477ac */ /* 0x000e620008000a00 */
[----:B------:R-:W1:Y:S01]  /*5f00*/  LDC R41, c[0x0][0xb30] ;  /* 0x0002cc00ff297b82 */ /* 0x000e620000000800 */
[----:B------:R-:W1:Y:S01]  /*5f10*/  LDCU.64 UR38, c[0x0][0x888] ;  /* 0x00011100ff2677ac */ /* 0x000e620008000a00 */
[----:B------:R-:W1:Y:S06]  /*5f20*/  LDCU.64 UR44, c[0x0][0x890] ;  /* 0x00011200ff2c77ac */ /* 0x000e6c0008000a00 */
[----:B------:R-:W1:Y:S01]  /*5f30*/  LDC.64 R88, c[0x0][0xb10] ;  /* 0x0002c400ff587b82 */ /* 0x000e620000000a00 */
[----:B------:R-:W-:-:S07]  /*5f40*/  UIADD3 UR48, UPT, UPT, UR49, 0x300, URZ ;  /* 0x0000030031307890 */ /* 0x000fce000fffe0ff */
[----:B------:R-:W1:Y:S08]  /*5f50*/  LDC.64 R38, c[0x0][0xb18] ;  /* 0x0002c600ff267b82 */ /* 0x000e700000000a00 */
[----:B------:R-:W1:Y:S08]  /*5f60*/  LDC.64 R36, c[0x0][0xb28] ;  /* 0x0002ca00ff247b82 */ /* 0x000e700000000a00 */
[----:B------:R-:W1:Y:S01]  /*5f70*/  LDC.64 R86, c[0x0][0x8b0] ;  /* 0x00022c00ff567b82 */ /* 0x000e620000000a00 */
[----:B----4-:R-:W-:-:S07]  /*5f80*/  IMAD.IADD R47, R0, 0x1, R47 ;  /* 0x00000001002f7824 */ /* 0x010fce00078e022f */
[----:B------:R-:W4:Y:S08]  /*5f90*/  LDC.64 R84, c[0x0][0x8a8] ;  /* 0x00022a00ff547b82 */ /* 0x000f300000000a00 */
[----:B--23--:R-:W1:Y:S02]  /*5fa0*/  LDC R94, c[0x0][0x374] ;  /* 0x0000dd00ff5e7b82 */ /* 0x00ce640000000800 */
.L_x_145:
[----:B------:R-:W-:Y:S02]  /*5fb0*/  LEA R0, R111, UR49, 0x3 ;  /* 0x000000316f007c11 */ /* 0x000fe4000f8e18ff */
[----:B------:R-:W-:Y:S02]  /*5fc0*/  SHF.L.U32 R3, R105, 0x1f, RZ ;  /* 0x0000001f69037819 */ /* 0x000fe400000006ff */
[----:B------:R-:W-:Y:S02]  /*5fd0*/  LEA R16, R111, UR49, 0x4 ;  /* 0x000000316f107c11 */ /* 0x000fe4000f8e20ff */
[----:B------:R-:W2:Y:S02]  /*5fe0*/  SYNCS.PHASECHK.TRANS64.TRYWAIT P0, [R0+URZ+0x1d0], R3 ;  /* 0x0001d003000075a7 */ /* 0x000ea400080011ff */
[----:B-12---:R-:W-:Y:S05]  /*5ff0*/  @!P0 BRA `(.L_x_120) ;  /* 0x0000003800a48947 */ /* 0x006fea0003800000 */
.L_x_228:
[----:B------:R-:W3:Y:S01]  /*6000*/  LDC.64 R12, c[0x0][0xb10] ;  /* 0x0002c400ff0c7b82 */ /* 0x000ee20000000a00 */
[----:B------:R-:W4:Y:S01]  /*6010*/  LDS.128 R16, [R16+0x260] ;  /* 0x0002600010107984 */ /* 0x000f220000000c00 */
[----:B-1----:R-:W-:Y:S01]  /*6020*/  ISETP.NE.AND P1, PT, R41, 0x1, PT ;  /* 0x000000012900780c */ /* 0x002fe20003f25270 */
[----:B--2---:R-:W-:Y:S01]  /*6030*/  VIADD R0, R0, 0x1e0 ;  /* 0x000001e000007836 */ /* 0x004fe20000000000 */
[----:B------:R-:W-:Y:S04]  /*6040*/  ISETP.GE.AND P0, PT, R40, 0x1, PT ;  /* 0x000000012800780c */ /* 0x000fe80003f06270 */
[----:B------:R-:W1:Y:S01]  /*6050*/  LDC.64 R10, c[0x0][0xb18] ;  /* 0x0002c600ff0a7b82 */ /* 0x000e620000000a00 */
[----:B------:R-:W-:Y:S01]  /*6060*/  PRMT R0, RZ, 0x654, R0 ;  /* 0x00000654ff007816 */ /* 0x000fe20000000000 */
[----:B------:R-:W-:Y:S01]  /*6070*/  @!PT LDS RZ, [RZ] ;  /* 0x00000000fffff984 */ /* 0x000fe20000000800 */
[----:B------:R-:W-:Y:S01]  /*6080*/  @!PT LDS RZ, [RZ] ;  /* 0x00000000fffff984 */ /* 0x000fe20000000800 */
[----:B------:R-:W-:Y:S01]  /*6090*/  @!PT LDS RZ, [RZ] ;  /* 0x00000000fffff984 */ /* 0x000fe20000000800 */
[----:B------:R-:W-:Y:S01]  /*60a0*/  @!PT LDS RZ, [RZ] ;  /* 0x00000000fffff984 */ /* 0x000fe20000000800 */
[----:B------:R2:W-:Y:S06]  /*60b0*/  MEMBAR.ALL.CTA ;  /* 0x0000000000007992 */ /* 0x0005ec0000008000 */
[----:B--2---:R-:W2:Y:S01]  /*60c0*/  FENCE.VIEW.ASYNC.S ;  /* 0x00000000000073c6 */ /* 0x004ea20000000000 */
[----:B------:R-:W1:Y:S08]  /*60d0*/  @!P1 LDC R14, c[0x0][0xb20] ;  /* 0x0002c800ff0e9b82 */ /* 0x000e700000000800 */
[----:B------:R-:W1:Y:S01]  /*60e0*/  @!P1 LDC R9, c[0x0][0xb0c] ;  /* 0x0002c300ff099b82 */ /* 0x000e620000000800 */
[----:B--2---:R2:W-:Y:S01]  /*60f0*/  SYNCS.ARRIVE.TRANS64.RED.A1T0 RZ, [R0+URZ], RZ ;  /* 0x000000ff00ff79a7 */ /* 0x0045e200081004ff */
[----:B----4-:R-:W-:Y:S04]  /*6100*/  LOP3.LUT P4, RZ, R18, 0x1, RZ, 0xc0, !PT ;  /* 0x0000000112ff7812 */ /* 0x010fe8000788c0ff */
[----:B------:R-:W-:Y:S09]  /*6110*/  P2R R109, PR, RZ, 0x10 ;  /* 0x00000010ff6d7803 */ /* 0x000ff20000000000 */
[----:B------:R-:W-:Y:S02]  /*6120*/  @P4 MOV R45, R16 ;  /* 0x00000010002d4202 */ /* 0x000fe40000000f00 */
[----:B------:R-:W-:Y:S01]  /*6130*/  @P4 LOP3.LUT R43, R17, 0xffff, RZ, 0xc0, !PT ;  /* 0x0000ffff112b4812 */ /* 0x000fe200078ec0ff */
[----:B--23--:R-:W-:Y:S06]  /*6140*/  @!P0 BRA `(.L_x_121) ;  /* 0x0000000000a48947 */ /* 0x00cfec0003800000 */
[----:B------:R-:W-:Y:S01]  /*6150*/  IMAD.HI.U32 R23, R94, R39, RZ ;  /* 0x000000275e177227 */ /* 0x000fe200078e00ff */
[----:B------:R-:W-:Y:S02]  /*6160*/  ISETP.NE.AND P0, PT, R38, 0x1, PT ;  /* 0x000000012600780c */ /* 0x000fe40003f05270 */
[----:B------:R-:W-:Y:S01]  /*6170*/  ISETP.NE.AND P2, PT, R40, 0x1, PT ;  /* 0x000000012800780c */ /* 0x000fe20003f45270 */
[----:B------:R-:W-:Y:S01]  /*6180*/  IMAD.HI.U32 R22, R93, R88, RZ ;  /* 0x000000585d167227 */ /* 0x000fe200078e00ff */
[----:B------:R-:W-:Y:S02]  /*6190*/  SHF.R.U32.HI R23, RZ, R92, R23 ;  /* 0x0000005cff177219 */ /* 0x000fe40000011617 */
[----:B------:R-:W-:Y:S01]  /*61a0*/  ISETP.NE.AND P3, PT, R42, 0x1, PT ;  /* 0x000000012a00780c */ /* 0x000fe20003f65270 */
[----:B------:R-:W-:Y:S01]  /*61b0*/  IMAD.HI.U32 R26, R45, R88, RZ ;  /* 0x000000582d1a7227 */ /* 0x000fe200078e00ff */
[----:B------:R-:W-:Y:S02]  /*61c0*/  SHF.R.U32.HI R22, RZ, R89, R22 ;  /* 0x00000059ff167219 */ /* 0x000fe40000011616 */
[----:B------:R-:W-:Y:S01]  /*61d0*/  SEL R3, R94, R23, !P0 ;  /* 0x000000175e037207 */ /* 0x000fe20004000000 */
[----:B------:R-:W-:Y:S01]  /*61e0*/  IMAD.HI.U32 R23, R43, R39, RZ ;  /* 0x000000272b177227 */ /* 0x000fe200078e00ff */
[----:B------:R-:W-:Y:S02]  /*61f0*/  SEL R7, R93, R22, !P3 ;  /* 0x000000165d077207 */ /* 0x000fe40005800000 */
[----:B------:R-:W-:Y:S01]  /*6200*/  SHF.R.U32.HI R26, RZ, R89, R26 ;  /* 0x00000059ff1a7219 */ /* 0x000fe2000001161a */
[-C--:B------:R-:W-:Y:S04]  /*6210*/  IMAD.HI.U32 R22, R3, R36.reuse, RZ ;  /* 0x0000002403167227 */ /* 0x080fe800078e00ff */
[----:B------:R-:W-:Y:S01]  /*6220*/  IMAD.HI.U32 R24, R7, R36, RZ ;  /* 0x0000002407187227 */ /* 0x000fe200078e00ff */
[-C--:B------:R-:W-:Y:S02]  /*6230*/  @P2 SHF.R.U32.HI R3, RZ, R37.reuse, R22 ;  /* 0x00000025ff032219 */ /* 0x080fe40000011616 */
[----:B------:R-:W-:Y:S02]  /*6240*/  SHF.R.U32.HI R22, RZ, R92, R23 ;  /* 0x0000005cff167219 */ /* 0x000fe40000011617 */
[----:B------:R-:W-:Y:S01]  /*6250*/  @P2 SHF.R.U32.HI R7, RZ, R37, R24 ;  /* 0x00000025ff072219 */ /* 0x000fe20000011618 */
[C---:B------:R-:W-:Y:S01]  /*6260*/  IMAD R2, R40.reuse, R3, RZ ;  /* 0x0000000328027224 */ /* 0x040fe200078e02ff */
[----:B------:R-:W-:Y:S02]  /*6270*/  SEL R5, R43, R22, !P0 ;  /* 0x000000162b057207 */ /* 0x000fe40004000000 */
[----:B------:R-:W-:Y:S01]  /*6280*/  SEL R3, R45, R26, !P3 ;  /* 0x0000001a2d037207 */ /* 0x000fe20005800000 */
[----:B------:R-:W-:Y:S01]  /*6290*/  IMAD R4, R40, R7, RZ ;  /* 0x0000000728047224 */ /* 0x000fe200078e02ff */
[C---:B------:R-:W-:Y:S01]  /*62a0*/  ISETP.GE.AND P0, PT, R5.reuse, R2, PT ;  /* 0x000000020500720c */ /* 0x040fe20003f06270 */
[----:B------:R-:W-:Y:S03]  /*62b0*/  IMAD.HI.U32 R6, R5, R36, RZ ;  /* 0x0000002405067227 */ /* 0x000fe600078e00ff */
[----:B------:R-:W-:Y:S01]  /*62c0*/  ISETP.GE.OR P0, PT, R3, R4, P0 ;  /* 0x000000040300720c */ /* 0x000fe20000706670 */
[----:B------:R-:W-:Y:S01]  /*62d0*/  IMAD.MOV R4, RZ, RZ, -R3 ;  /* 0x000000ffff047224 */ /* 0x000fe200078e0a03 */
[-C--:B------:R-:W-:Y:S03]  /*62e0*/  SHF.R.U32.HI R6, RZ, R37.reuse, R6 ;  /* 0x00000025ff067219 */ /* 0x080fe60000011606 */
[----:B------:R-:W-:Y:S01]  /*62f0*/  IMAD R45, R42, R4, R45 ;  /* 0x000000042a2d7224 */ /* 0x000fe200078e022d */
[----:B------:R-:W-:Y:S05]  /*6300*/  SEL R15, R5, R6, !P2 ;  /* 0x00000006050f7207 */ /* 0x000fea0005000000 */
[----:B------:R-:W-:Y:S02]  /*6310*/  IMAD.MOV R6, RZ, RZ, -R15 ;  /* 0x000000ffff067224 */ /* 0x000fe400078e0a0f */
[C---:B------:R-:W-:Y:S04]  /*6320*/  @!P0 IMAD.HI.U32 R2, R3.reuse, R36, RZ ;  /* 0x0000002403028227 */ /* 0x040fe800078e00ff */
[----:B------:R-:W-:Y:S01]  /*6330*/  IMAD R6, R40, R6, R5 ;  /* 0x0000000628067224 */ /* 0x000fe200078e0205 */
[----:B------:R-:W-:Y:S04]  /*6340*/  @!P0 SHF.R.U32.HI R2, RZ, R37, R2 ;  /* 0x00000025ff028219 */ /* 0x000fe80000011602 */
[----:B------:R-:W-:Y:S02]  /*6350*/  @!P0 SEL R0, R3, R2, !P2 ;  /* 0x0000000203008207 */ /* 0x000fe40005000000 */
[----:B------:R-:W-:Y:S02]  /*6360*/  IADD3 R2, PT, PT, -R5, RZ, RZ ;  /* 0x000000ff05027210 */ /* 0x000fe40007ffe1ff */
[----:B------:R-:W-:Y:S01]  /*6370*/  @!P0 IADD3 R8, PT, PT, R15, -R0, RZ ;  /* 0x800000000f088210 */ /* 0x000fe20007ffe0ff */
[----:B------:R-:W-:Y:S02]  /*6380*/  @!P0 IMAD R0, R7, R6, R0 ;  /* 0x0000000607008224 */ /* 0x000fe400078e0200 */
[----:B------:R-:W-:Y:S02]  /*6390*/  IMAD R43, R38, R2, R43 ;  /* 0x00000002262b7224 */ /* 0x000fe400078e022b */
[----:B------:R-:W-:Y:S02]  /*63a0*/  @!P0 IMAD R5, R8, R40, R3 ;  /* 0x0000002808058224 */ /* 0x000fe400078e0203 */
[----:B------:R-:W-:Y:S04]  /*63b0*/  @!P0 IMAD.MOV.U32 R3, RZ, RZ, R0 ;  /* 0x000000ffff038224 */ /* 0x000fe800078e0000 */
[----:B------:R-:W-:Y:S02]  /*63c0*/  IMAD R45, R3, R42, R45 ;  /* 0x0000002a032d7224 */ /* 0x000fe400078e022d */
[----:B------:R-:W-:Y:S07]  /*63d0*/  IMAD R43, R5, R38, R43 ;  /* 0x00000026052b7224 */ /* 0x000fee00078e022b */
.L_x_121:
[----:B-1----:R-:W-:Y:S01]  /*63e0*/  @!P1 ISETP.NE.AND P0, PT, R10, 0x1, PT ;  /* 0x000000010a00980c */ /* 0x002fe20003f05270 */
[----:B------:R-:W-:Y:S01]  /*63f0*/  @!P1 IMAD.HI.U32 R0, R45, R12, RZ ;  /* 0x0000000c2d009227 */ /* 0x000fe200078e00ff */
[----:B------:R-:W-:Y:S01]  /*6400*/  @!P1 ISETP.NE.AND P2, PT, R9, 0x1, PT ;  /* 0x000000010900980c */ /* 0x000fe20003f45270 */
[----:B------:R-:W-:Y:S01]  /*6410*/  ULOP3.LUT UP0, URZ, UR48, 0x90, URZ, 0xc0, !UPT ;  /* 0x0000009030ff7892 */ /* 0x000fe2000f80c0ff */
[----:B------:R-:W-:Y:S01]  /*6420*/  R2UR UR42, R21 ;  /* 0x00000000152a72ca */ /* 0x000fe200000e0000 */
[----:B------:R-:W-:Y:S01]  /*6430*/  @!P1 IMAD.HI.U32 R3, R43, R11, RZ ;  /* 0x0000000b2b039227 */ /* 0x000fe200078e00ff */
[----:B------:R-:W-:Y:S02]  /*6440*/  @!P1 SHF.R.U32.HI R0, RZ, R13, R0 ;  /* 0x0000000dff009219 */ /* 0x000fe40000011600 */
[----:B------:R-:W-:Y:S01]  /*6450*/  R2UR UR41, R20 ;  /* 0x00000000142972ca */ /* 0x000fe200000e0000 */
[----:B------:R-:W-:Y:S01]  /*6460*/  VIADD R111, R111, 0x1 ;  /* 0x000000016f6f7836 */ /* 0x000fe20000000000 */
[----:B------:R-:W-:Y:S02]  /*6470*/  @!P1 SHF.R.U32.HI R2, RZ, R14, R3 ;  /* 0x0000000eff029219 */ /* 0x000fe40000011603 */
[----:B------:R-:W-:Y:S02]  /*6480*/  @!P1 SEL R3, R45, R0, !P2 ;  /* 0x000000002d039207 */ /* 0x000fe40005000000 */
[----:B------:R-:W-:Y:S02]  /*6490*/  @!P1 SEL R2, R43, R2, !P0 ;  /* 0x000000022b029207 */ /* 0x000fe40004000000 */
[----:B------:R-:W-:Y:S01]  /*64a0*/  @P4 SHF.R.U32.HI R98, RZ, 0x10, R17 ;  /* 0x00000010ff624819 */ /* 0x000fe20000011611 */
[----:B------:R-:W-:Y:S02]  /*64b0*/  USHF.L.U32 UR42, UR42, 0x6, URZ ;  /* 0x000000062a2a7899 */ /* 0x000fe400080006ff */
[----:B------:R-:W-:Y:S02]  /*64c0*/  @!P1 IMAD.IADD R0, R2, 0x1, -R3 ;  /* 0x0000000102009824 */ /* 0x000fe400078e0a03 */
[----:B------:R-:W-:Y:S01]  /*64d0*/  @!P1 IMAD.IADD R2, R3, 0x1, -R2 ;  /* 0x0000000103029824 */ /* 0x000fe200078e0a02 */
[----:B------:R-:W-:Y:S01]  /*64e0*/  USHF.L.U32 UR41, UR41, 0x7, URZ ;  /* 0x0000000729297899 */ /* 0x000fe200080006ff */
[----:B------:R-:W-:Y:S02]  /*64f0*/  @!P1 IMAD R45, R0, R9, R45 ;  /* 0x00000009002d9224 */ /* 0x000fe400078e022d */
[----:B------:R-:W-:Y:S01]  /*6500*/  @!P1 IMAD R43, R2, R10, R43 ;  /* 0x0000000a022b9224 */ /* 0x000fe200078e022b */
[----:B------:R-:W-:Y:S08]  /*6510*/  BRA.U !UP0, `(.L_x_122) ;  /* 0x0000000108407547 */ /* 0x000ff0000b800000 */
[----:B------:R-:W1:Y:S01]  /*6520*/  LDCU.64 UR8, c[0x4][0x80] ;  /* 0x01001000ff0877ac */ /* 0x000e620008000a00 */
[----:B------:R-:W-:Y:S01]  /*6530*/  MOV R3, 0x0 ;  /* 0x0000000000037802 */ /* 0x000fe20000000f00 */
[----:B------:R-:W-:Y:S02]  /*6540*/  HFMA2 R12, -RZ, RZ, 0, 5.9604644775390625e-08 ;  /* 0x00000001ff0c7431 */ /* 0x000fe400000001ff */
[----:B------:R-:W-:Y:S02]  /*6550*/  IMAD.MOV.U32 R8, RZ, RZ, 0x70 ;  /* 0x00000070ff087424 */ /* 0x000fe400078e00ff */
[----:B------:R-:W-:Y:S01]  /*6560*/  IMAD.MOV.U32 R13, RZ, RZ, RZ ;  /* 0x000000ffff0d7224 */ /* 0x000fe200078e00ff */
[----:B------:R-:W2:Y:S01]  /*6570*/  LDCU.64 UR6, c[0x4][0x88] ;  /* 0x01001100ff0677ac */ /* 0x000ea20008000a00 */
[----:B------:R-:W3:Y:S01]  /*6580*/  LDC.64 R2, c[0x4][R3] ;  /* 0x0100000003027b82 */ /* 0x000ee20000000a00 */
[----:B------:R-:W4:Y:S01]  /*6590*/  LDCU.64 UR4, c[0x4][0x8] ;  /* 0x01000100ff0477ac */ /* 0x000f220008000a00 */
[----:B-1----:R-:W-:Y:S01]  /*65a0*/  MOV R5, UR9 ;  /* 0x0000000900057c02 */ /* 0x002fe20008000f00 */
[----:B------:R-:W-:Y:S01]  /*65b0*/  IMAD.U32 R4, RZ, RZ, UR8 ;  /* 0x00000008ff047e24 */ /* 0x000fe2000f8e00ff */
[----:B--2---:R-:W-:Y:S01]  /*65c0*/  MOV R7, UR7 ;  /* 0x0000000700077c02 */ /* 0x004fe20008000f00 */
[----:B------:R-:W-:Y:S01]  /*65d0*/  IMAD.U32 R6, RZ, RZ, UR6 ;  /* 0x00000006ff067e24 */ /* 0x000fe2000f8e00ff */
[----:B----4-:R-:W-:Y:S01]  /*65e0*/  MOV R11, UR5 ;  /* 0x00000005000b7c02 */ /* 0x010fe20008000f00 */
[----:B------:R-:W-:Y:S02]  /*65f0*/  IMAD.U32 R10, RZ, RZ, UR4 ;  /* 0x00000004ff0a7e24 */ /* 0x000fe4000f8e00ff */
[----:B------:R-:W-:Y:S07]  /*6600*/  LEPC R20, `(.L_x_122) ;  /* 0x000000001014794e */ /* 0x000fee0000000000 */
[----:B---3-5:R-:W-:Y:S05]  /*6610*/  CALL.ABS.NOINC R2 ;  /* 0x0000000002007343 */ /* 0x028fea0003c00000 */
.L_x_122:
[----:B------:R-:W-:Y:S01]  /*6620*/  LOP3.LUT P0, RZ, R107, 0x90, RZ, 0xc0, !PT ;  /* 0x000000906bff7812 */ /* 0x000fe2000780c0ff */
[----:B------:R-:W-:Y:S11]  /*6630*/  BSSY.RECONVERGENT B6, `(.L_x_123) ;  /* 0x0000013000067945 */ /* 0x000ff60003800200 */
[----:B------:R-:W-:Y:S01]  /*6640*/  @!UPT UIADD3 URZ, UPT, UPT, URZ, URZ, URZ ;  /* 0x000000fffffff290 */ /* 0x000fe2000fffe0ff */
[----:B------:R-:W-:Y:S05]  /*6650*/  @!P0 BRA `(.L_x_124) ;  /* 0x0000000000408947 */ /* 0x000fea0003800000 */
        /* <DEDUP_REMOVED lines=16> */
.L_x_124:
[----:B------:R-:W-:Y:S05]  /*6760*/  BSYNC.RECONVERGENT B6 ;  /* 0x0000000000067941 */ /* 0x000fea0003800200 */
.L_x_123:
[----:B------:R-:W-:Y:S01]  /*6770*/  ISETP.NE.U32.AND P4, PT, R86, RZ, PT ;  /* 0x000000ff5600720c */ /* 0x000fe20003f85070 */
[----:B------:R-:W-:Y:S01]  /*6780*/  UISETP.NE.AND UP2, UPT, UR50, URZ, UPT ;  /* 0x000000ff3200728c */ /* 0x000fe2000bf45270 */
[----:B------:R-:W-:Y:S01]  /*6790*/  ISETP.NE.U32.AND P3, PT, RZ, UR38, PT ;  /* 0x00000026ff007c0c */ /* 0x000fe2000bf65070 */
[----:B------:R-:W-:Y:S01]  /*67a0*/  UISETP.NE.U32.AND UP1, UPT, UR44, URZ, UPT ;  /* 0x000000ff2c00728c */ /* 0x000fe2000bf25070 */
[----:B------:R-:W-:Y:S01]  /*67b0*/  ISETP.NE.AND.EX P4, PT, R87, RZ, PT, P4 ;  /* 0x000000ff5700720c */ /* 0x000fe20003f85340 */
[----:B------:R-:W-:Y:S01]  /*67c0*/  UPLOP3.LUT UP0, UPT, UPT, UPT, UPT, 0x40, 0x4 ;  /* 0x000000000004789c */ /* 0x000fe20003f0e870 */
[----:B------:R-:W-:Y:S01]  /*67d0*/  ISETP.NE.AND.EX P3, PT, RZ, UR39, PT, P3 ;  /* 0x00000027ff007c0c */ /* 0x000fe2000bf65330 */
[----:B------:R-:W-:Y:S01]  /*67e0*/  UISETP.NE.AND.EX UP1, UPT, UR45, URZ, UPT, UP1 ;  /* 0x000000ff2d00728c */ /* 0x000fe2000bf25310 */
[----:B------:R-:W-:Y:S04]  /*67f0*/  PLOP3.LUT P1, PT, PT, PT, UP2, 0x80, 0x8 ;  /* 0x000000000008781c */ /* 0x000fe80003f2f028 */
[----:B------:R-:W-:Y:S06]  /*6800*/  @UP2 UPLOP3.LUT UP0, UPT, UPT, UPT, UP1, 0x80, 0x8 ;  /* 0x000000000008289c */ /* 0x000fec0003f0f010 */
[----:B------:R-:W-:Y:S01]  /*6810*/  PLOP3.LUT P0, PT, PT, PT, UP0, 0x80, 0x8 ;  /* 0x000000000008781c */ /* 0x000fe20003f0f008 */
[----:B------:R-:W-:Y:S01]  /*6820*/  @!UPT UIADD3 URZ, UPT, UPT, URZ, URZ, URZ ;  /* 0x000000fffffff290 */ /* 0x000fe2000fffe0ff */
[----:B------:R-:W-:Y:S11]  /*6830*/  BRA.U !UP1, `(.L_x_125) ;  /* 0x0000000109387547 */ /* 0x000ff6000b800000 */
[----:B------:R-:W-:Y:S01]  /*6840*/  UISETP.NE.U32.AND UP0, UPT, UR38, URZ, UPT ;  /* 0x000000ff2600728c */ /* 0x000fe2000bf05070 */
[----:B------:R-:W-:Y:S02]  /*6850*/  HFMA2 R0, -RZ, RZ, 0, 5.9604644775390625e-08 ;  /* 0x00000001ff007431 */ /* 0x000fe400000001ff */
[----:B------:R-:W-:Y:S01]  /*6860*/  IMAD.MOV.U32 R91, RZ, RZ, 0x1 ;  /* 0x00000001ff5b7424 */ /* 0x000fe200078e00ff */
[----:B------:R-:W-:Y:S06]  /*6870*/  UISETP.NE.AND.EX UP0, UPT, UR39, URZ, UPT, UP0 ;  /* 0x000000ff2700728c */ /* 0x000fec000bf05300 */
[----:B------:R-:W-:Y:S05]  /*6880*/  PLOP3.LUT P2, PT, PT, PT, UP0, 0x80, 0x8 ;  /* 0x000000000008781c */ /* 0x000fea0003f4f008 */
[----:B------:R-:W1:Y:S01]  /*6890*/  @UP0 LDCU.64 UR6, c[0x0][0x888] ;  /* 0x00011100ff0607ac */ /* 0x000e620008000a00 */
[----:B------:R-:W-:Y:S07]  /*68a0*/  @UP0 UIMAD UR4, UR36, UR44, URZ ;  /* 0x0000002c240402a4 */ /* 0x000fee000f8e02ff */
[----:B------:R-:W-:Y:S01]  /*68b0*/  @!P2 PRMT R91, R0, 0x7610, R91 ;  /* 0x00007610005ba816 */ /* 0x000fe2000000005b */
[----:B-1----:R-:W-:Y:S03]  /*68c0*/  @UP0 UIMAD.WIDE UR6, UR4, 0x4, UR6 ;  /* 0x00000004040608a5 */ /* 0x002fe6000f8e0206 */
[----:B------:R-:W1:Y:S03]  /*68d0*/  @!UP0 LDCU UR4, c[0x0][0x880] ;  /* 0x00011000ff0487ac */ /* 0x000e660008000800 */
[----:B------:R-:W-:Y:S01]  /*68e0*/  IMAD.U32 R2, RZ, RZ, UR6 ;  /* 0x00000006ff027e24 */ /* 0x000fe2000f8e00ff */
[----:B------:R-:W-:Y:S05]  /*68f0*/  MOV R3, UR7 ;  /* 0x0000000700037c02 */ /* 0x000fea0008000f00 */
[----:B-----5:R2:W5:Y:S02]  /*6900*/  @P2 LDG.E R50, desc[UR46][R2.64] ;  /* 0x0000002e02322981 */ /* 0x020564000c1e1900 */
[----:B-12---:R-:W-:Y:S02]  /*6910*/  @!P2 IMAD.U32 R50, RZ, RZ, UR4 ;  /* 0x00000004ff32ae24 */ /* 0x006fe4000f8e00ff */
.L_x_125:
[----:B------:R-:W-:Y:S05]  /*6920*/  @!P4 BRA `(.L_x_126) ;  /* 0x000000000020c947 */ /* 0x000fea0003800000 */
[----:B------:R-:W-:Y:S04]  /*6930*/  ISETP.NE.U32.AND P2, PT, R84, RZ, PT ;  /* 0x000000ff5400720c */ /* 0x000fe80003f45070 */
[----:B------:R-:W-:Y:S11]  /*6940*/  ISETP.NE.AND.EX P2, PT, R85, RZ, PT, P2 ;  /* 0x000000ff5500720c */ /* 0x000ff60003f45320 */
[----:B------:R-:W-:Y:S02]  /*6950*/  @!UPT UIADD3 URZ, UPT, UPT, URZ, URZ, URZ ;  /* 0x000000fffffff290 */ /* 0x000fe4000fffe0ff */
[----:B------:R-:W1:Y:S01]  /*6960*/  @P2 LDC.64 R2, c[0x0][0x8a8] ;  /* 0x00022a00ff022b82 */ /* 0x000e620000000a00 */
[----:B------:R-:W-:Y:S04]  /*6970*/  @P2 IMAD R0, R86, UR36, RZ ;  /* 0x0000002456002c24 */ /* 0x000fe8000f8e02ff */
[----:B-1----:R-:W-:Y:S05]  /*6980*/  @P2 IMAD.WIDE R2, R0, 0x4, R2 ;  /* 0x0000000400022825 */ /* 0x002fea00078e0202 */
[----:B-----5:R1:W5:Y:S02]  /*6990*/  @P2 LDG.E R46, desc[UR46][R2.64] ;  /* 0x0000002e022e2981 */ /* 0x020364000c1e1900 */
[----:B-1----:R-:W2:Y:S02]  /*69a0*/  @!P2 LDC R46, c[0x0][0x8a0] ;  /* 0x00022800ff2eab82 */ /* 0x002ea40000000800 */
.L_x_126:
[----:B-----5:R-:W-:Y:S01]  /*69b0*/  ISETP.NE.AND P2, PT, R50, RZ, PT ;  /* 0x000000ff3200720c */ /* 0x020fe20003f45270 */
[----:B------:R-:W-:Y:S01]  /*69c0*/  BSSY B1, `(.L_x_127) ;  /* 0x0000040000017945 */ /* 0x000fe20003800000 */
[----:B------:R-:W-:Y:S01]  /*69d0*/  SEL R7, RZ, 0xffffffff, P3 ;  /* 0xffffffffff077807 */ /* 0x000fe20001800000 */
[----:B------:R-:W-:Y:S01]  /*69e0*/  IMAD.MOV.U32 R55, RZ, RZ, 0x1 ;  /* 0x00000001ff377424 */ /* 0x000fe200078e00ff */
[----:B------:R-:W-:Y:S01]  /*69f0*/  LOP3.LUT P3, RZ, R91, 0xff, RZ, 0xc0, !PT ;  /* 0x000000ff5bff7812 */ /* 0x000fe2000786c0ff */
[----:B------:R-:W-:Y:S01]  /*6a00*/  IMAD R48, R44, 0x40, R47 ;  /* 0x000000402c307824 */ /* 0x000fe200078e022f */
[----:B------:R-:W-:Y:S02]  /*6a10*/  @P1 SEL R0, RZ, 0xffffffff, P2 ;  /* 0xffffffffff001807 */ /* 0x000fe40001000000 */
[----:B------:R-:W-:Y:S02]  /*6a20*/  CS2R R62, SRZ ;  /* 0x00000000003e7805 */ /* 0x000fe4000001ff00 */
[----:B------:R-:W-:Y:S02]  /*6a30*/  LEA R3, R104, UR49, 0x3 ;  /* 0x0000003168037c11 */ /* 0x000fe4000f8e18ff */
[----:B------:R-:W-:Y:S02]  /*6a40*/  CS2R R60, SRZ ;  /* 0x00000000003c7805 */ /* 0x000fe4000001ff00 */
[----:B------:R-:W-:Y:S02]  /*6a50*/  @P0 SEL R0, R7, R0, !P3 ;  /* 0x0000000007000207 */ /* 0x000fe40005800000 */
[----:B------:R-:W-:Y:S02]  /*6a60*/  CS2R R58, SRZ ;  /* 0x00000000003a7805 */ /* 0x000fe4000001ff00 */
[----:B------:R-:W-:Y:S02]  /*6a70*/  LEA R110, R44, UR49, 0x3 ;  /* 0x000000312c6e7c11 */ /* 0x000fe4000f8e18ff */
[----:B------:R-:W-:Y:S02]  /*6a80*/  CS2R R56, SRZ ;  /* 0x0000000000387805 */ /* 0x000fe4000001ff00 */
[----:B------:R-:W-:Y:S02]  /*6a90*/  @P1 LOP3.LUT R0, R0, 0x1, RZ, 0xc0, !PT ;  /* 0x0000000100001812 */ /* 0x000fe400078ec0ff */
[----:B------:R-:W-:Y:S02]  /*6aa0*/  SHF.L.U32 R5, R106, 0x1f, RZ ;  /* 0x0000001f6a057819 */ /* 0x000fe400000006ff */
[----:B------:R-:W-:Y:S02]  /*6ab0*/  ISETP.NE.U32.OR P5, PT, R0, 0x1, !P1 ;  /* 0x000000010000780c */ /* 0x000fe40004fa5470 */
[----:B------:R-:W-:Y:S02]  /*6ac0*/  SEL R0, RZ, 0xffffffff, P2 ;  /* 0xffffffffff007807 */ /* 0x000fe40001000000 */
[----:B------:R-:W-:Y:S02]  /*6ad0*/  PLOP3.LUT P2, PT, PT, PT, UP1, 0x80, 0x8 ;  /* 0x000000000008781c */ /* 0x000fe40003f4f018 */
[----:B------:R-:W-:Y:S07]  /*6ae0*/  P2R R64, PR, RZ, 0x20 ;  /* 0x00000020ff407803 */ /* 0x000fee0000000000 */
[----:B------:R-:W-:Y:S04]  /*6af0*/  @P5 SHF.L.U32 R2, R99, 0x1f, RZ ;  /* 0x0000001f63025819 */ /* 0x000fe800000006ff */
[----:B------:R-:W1:Y:S01]  /*6b00*/  @P5 SYNCS.PHASECHK.TRANS64.TRYWAIT P1, [R3+URZ+0x1a0], R2 ;  /* 0x0001a002030055a7 */ /* 0x000e6200080211ff */
[----:B------:R-:W-:Y:S04]  /*6b10*/  @P2 SEL R0, R7, R0, !P3 ;  /* 0x0000000007002207 */ /* 0x000fe80005800000 */
[----:B------:R-:W-:Y:S04]  /*6b20*/  LOP3.LUT R0, R0, 0x1, RZ, 0xc0, !PT ;  /* 0x0000000100007812 */ /* 0x000fe800078ec0ff */
[----:B------:R-:W-:Y:S04]  /*6b30*/  ISETP.NE.U32.AND P4, PT, R0, 0x1, PT ;  /* 0x000000010000780c */ /* 0x000fe80003f85070 */
[----:B------:R-:W-:Y:S01]  /*6b40*/  P2R R72, PR, RZ, 0x10 ;  /* 0x00000010ff487803 */ /* 0x000fe20000000000 */
[----:B------:R3:W4:Y:S01]  /*6b50*/  SYNCS.PHASECHK.TRANS64.TRYWAIT P0, [R110+URZ+0x1f0], R5 ;  /* 0x0001f0056e0075a7 */ /* 0x00072200080011ff */
[----:B-1----:R-:W-:Y:S01]  /*6b60*/  @P5 SEL R55, RZ, 0x1, !P1 ;  /* 0x00000001ff375807 */ /* 0x002fe20004800000 */
[----:B---3--:R-:W-:Y:S06]  /*6b70*/  @!P5 BRA `(.L_x_128) ;  /* 0x000000000090d947 */ /* 0x008fec0003800000 */
[----:B------:R-:W-:Y:S01]  /*6b80*/  @P4 IMAD R4, R104, 0x1000, R95 ;  /* 0x0000100068044824 */ /* 0x000fe200078e025f */
[----:B------:R-:W-:Y:S01]  /*6b90*/  LOP3.LUT P5, RZ, R96, 0x80, RZ, 0xc0, !PT ;  /* 0x0000008060ff7812 */ /* 0x000fe200078ac0ff */
[----:B------:R-:W-:Y:S01]  /*6ba0*/  BSSY B0, `(.L_x_129) ;  /* 0x000000f000007945 */ /* 0x000fe20003800000 */
[----:B------:R-:W-:Y:S01]  /*6bb0*/  ISETP.NE.AND P2, PT, R55, RZ, PT ;  /* 0x000000ff3700720c */ /* 0x000fe20003f45270 */
[----:B------:R-:W-:Y:S01]  /*6bc0*/  @P4 VIADD R0, R4, UR49 ;  /* 0x0000003104004c36 */ /* 0x000fe20008000000 */
[----:B------:R-:W-:Y:S02]  /*6bd0*/  PLOP3.LUT P1, PT, PT, PT, PT, 0x8, 0x80 ;  /* 0x000000000080781c */ /* 0x000fe40003f2e170 */
[----:B------:R-:W-:Y:S02]  /*6be0*/  CS2R R58, SRZ ;  /* 0x00000000003a7805 */ /* 0x000fe4000001ff00 */
[----:B------:R-:W-:Y:S01]  /*6bf0*/  @P4 PLOP3.LUT P1, PT, P5, PT, PT, 0x80, 0x8 ;  /* 0x000000000008481c */ /* 0x000fe20002f2f070 */
[C---:B------:R-:W-:Y:S01]  /*6c00*/  @P4 VIADD R2, R0.reuse, 0x10 ;  /* 0x0000001000024836 */ /* 0x040fe20000000000 */
[----:B------:R-:W-:Y:S02]  /*6c10*/  CS2R R56, SRZ ;  /* 0x0000000000387805 */ /* 0x000fe4000001ff00 */
[----:B------:R-:W-:Y:S02]  /*6c20*/  CS2R R62, SRZ ;  /* 0x00000000003e7805 */ /* 0x000fe4000001ff00 */
[----:B------:R-:W-:Y:S07]  /*6c30*/  CS2R R60, SRZ ;  /* 0x00000000003c7805 */ /* 0x000fee000001ff00 */
[----:B------:R-:W-:Y:S01]  /*6c40*/  @P1 VIADD R2, R0, 0xfffffff0 ;  /* 0xfffffff000021836 */ /* 0x000fe20000000000 */
[----:B------:R-:W-:Y:S06]  /*6c50*/  @P2 BRA `(.L_x_130) ;  /* 0x00000000000c2947 */ /* 0x000fec0003800000 */
[----:B------:R-:W-:Y:S04]  /*6c60*/  SHF.L.U32 R0, R99, 0x1f, RZ ;  /* 0x0000001f63007819 */ /* 0x000fe800000006ff */
[----:B------:R-:W1:Y:S02]  /*6c70*/  SYNCS.PHASECHK.TRANS64.TRYWAIT P1, [R3+URZ+0x1a0], R0 ;  /* 0x0001a000030075a7 */ /* 0x000e6400080211ff */
[----:B-1----:R-:W-:Y:S05]  /*6c80*/  @!P1 BRA `(.L_x_131) ;  /* 0x0000002c00949947 */ /* 0x002fea0003800000 */
.L_x_130:
[----:B------:R-:W-:Y:S05]  /*6c90*/  BSYNC B0 ;  /* 0x0000000000007941 */ /* 0x000fea0003800000 */
.L_x_129:
[----:B------:R-:W-:Y:S01]  /*6ca0*/  ISETP.NE.AND P1, PT, R72, RZ, PT ;  /* 0x000000ff4800720c */ /* 0x000fe20003f25270 */
[----:B-1----:R-:W-:Y:S02]  /*6cb0*/  VIADD R3, R3, 0x1b0 ;  /* 0x000001b003037836 */ /* 0x002fe40000000000 */
[----:B------:R-:W-:Y:S02]  /*6cc0*/  IMAD.U32 R0, RZ, RZ, UR37 ;  /* 0x00000025ff007e24 */ /* 0x000fe4000f8e00ff */
[----:B------:R-:W-:Y:S03]  /*6cd0*/  VIADD R104, R104, 0x1 ;  /* 0x0000000168687836 */ /* 0x000fe60000000000 */
[----:B------:R-:W-:Y:S05]  /*6ce0*/  PRMT R0, R0, 0x654, R3 ;  /* 0x0000065400007816 */ /* 0x000fea0000000003 */
[----:B------:R1:W3:Y:S04]  /*6cf0*/  @P1 LDS.128 R56, [R4+UR49+0x300] ;  /* 0x0003003104381984 */ /* 0x0002e80008000c00 */
[----:B------:R1:W1:Y:S01]  /*6d00*/  @P1 LDS.128 R60, [R2+0x300] ;  /* 0x00030000023c1984 */ /* 0x0002620000000c00 */
[C---:B------:R-:W-:Y:S01]  /*6d10*/  ISETP.NE.AND P1, PT, R104.reuse, 0x2, PT ;  /* 0x000000026800780c */ /* 0x040fe20003f25270 */
[----:B------:R-:W-:Y:S01]  /*6d20*/  @!PT LDS RZ, [RZ] ;  /* 0x00000000fffff984 */ /* 0x000fe20000000800 */
[----:B------:R-:W-:Y:S01]  /*6d30*/  @!PT LDS RZ, [RZ] ;  /* 0x00000000fffff984 */ /* 0x000fe20000000800 */
[----:B------:R-:W-:Y:S01]  /*6d40*/  @!PT LDS RZ, [RZ] ;  /* 0x00000000fffff984 */ /* 0x000fe20000000800 */
[----:B------:R-:W-:Y:S01]  /*6d50*/  @!PT LDS RZ, [RZ] ;  /* 0x00000000fffff984 */ /* 0x000fe20000000800 */
[----:B------:R5:W-:Y:S06]  /*6d60*/  MEMBAR.ALL.CTA ;  /* 0x0000000000007992 */ /* 0x000bec0000008000 */
[----:B-----5:R-:W5:Y:S01]  /*6d70*/  FENCE.VIEW.ASYNC.S ;  /* 0x00000000000073c6 */ /* 0x020f620000000000 */
[----:B------:R-:W-:Y:S01]  /*6d80*/  SEL R104, R104, RZ, P1 ;  /* 0x000000ff68687207 */ /* 0x000fe20000800000 */
[----:B-----5:R5:W-:Y:S02]  /*6d90*/  SYNCS.ARRIVE.TRANS64.RED.A1T0 RZ, [R0+URZ], RZ ;  /* 0x000000ff00ff79a7 */ /* 0x020be400081004ff */
[----:B-----5:R-:W-:Y:S04]  /*6da0*/  SEL R0, RZ, 0x1, P1 ;  /* 0x00000001ff007807 */ /* 0x020fe80000800000 */
[----:B---3--:R-:W-:Y:S02]  /*6db0*/  LOP3.LUT R99, R99, R0, RZ, 0x3c, !PT ;  /* 0x0000000063637212 */ /* 0x008fe400078e3cff */
.L_x_128:
[----:B------:R-:W-:Y:S05]  /*6dc0*/  BSYNC B1 ;  /* 0x0000000000017941 */ /* 0x000fea0003800000 */
.L_x_127:
[----:B------:R-:W-:Y:S04]  /*6dd0*/  SHF.R.U32.HI R0, RZ, 0x15, R48 ;  /* 0x00000015ff007819 */ /* 0x000fe80000011630 */
[----:B------:R-:W-:Y:S01]  /*6de0*/  LOP3.LUT P1, RZ, R0, 0x3, R97, 0x48, !PT ;  /* 0x0000000300ff7812 */ /* 0x000fe20007824861 */
[----:B------:R-:W-:Y:S01]  /*6df0*/  @!UPT UIADD3 URZ, UPT, UPT, URZ, URZ, URZ ;  /* 0x000000fffffff290 */ /* 0x000fe2000fffe0ff */
[----:B----4-:R-:W-:Y:S11]  /*6e00*/  @P0 BRA `(.L_x_132) ;  /* 0x0000000000080947 */ /* 0x010ff60003800000 */
[----:B------:R-:W3:Y:S02]  /*6e10*/  SYNCS.PHASECHK.TRANS64.TRYWAIT P0, [R110+URZ+0x1f0], R5 ;  /* 0x0001f0056e0075a7 */ /* 0x000ee400080011ff */
[----:B---3--:R-:W-:Y:S05]  /*6e20*/  @!P0 BRA `(.L_x_133) ;  /* 0x0000002c00408947 */ /* 0x008fea0003800000 */
.L_x_132:
[----:B------:R-:W-:Y:S05]  /*6e30*/  @!P1 BRA `(.L_x_134) ;  /* 0x0000000000409947 */ /* 0x000fea0003800000 */
[----:B------:R-:W3:Y:S01]  /*6e40*/  LDCU.64 UR8, c[0x4][0x70] ;  /* 0x01000e00ff0877ac */ /* 0x000ee20008000a00 */
[----:B------:R-:W-:Y:S01]  /*6e50*/  MOV R3, 0x0 ;  /* 0x0000000000037802 */ /* 0x000fe20000000f00 */
[----:B------:R-:W-:Y:S02]  /*6e60*/  HFMA2 R12, -RZ, RZ, 0, 5.9604644775390625e-08 ;  /* 0x00000001ff0c7431 */ /* 0x000fe400000001ff */
[----:B------:R-:W-:Y:S02]  /*6e70*/  IMAD.MOV.U32 R8, RZ, RZ, 0x192 ;  /* 0x00000192ff087424 */ /* 0x000fe400078e00ff */
[----:B------:R-:W-:Y:S01]  /*6e80*/  IMAD.MOV.U32 R13, RZ, RZ, RZ ;  /* 0x000000ffff0d7224 */ /* 0x000fe200078e00ff */
[----:B------:R-:W4:Y:S01]  /*6e90*/  LDCU.64 UR6, c[0x4][0x78] ;  /* 0x01000f00ff0677ac */ /* 0x000f220008000a00 */
[----:B-1----:R-:W1:Y:S01]  /*6ea0*/  LDC.64 R2, c[0x4][R3] ;  /* 0x0100000003027b82 */ /* 0x002e620000000a00 */
[----:B------:R-:W5:Y:S01]  /*6eb0*/  LDCU.64 UR4, c[0x4][0x10] ;  /* 0x01000200ff0477ac */ /* 0x000f620008000a00 */
[----:B---3--:R-:W-:Y:S01]  /*6ec0*/  MOV R5, UR9 ;  /* 0x0000000900057c02 */ /* 0x008fe20008000f00 */
[----:B------:R-:W-:Y:S01]  /*6ed0*/  IMAD.U32 R4, RZ, RZ, UR8 ;  /* 0x00000008ff047e24 */ /* 0x000fe2000f8e00ff */
[----:B----4-:R-:W-:Y:S01]  /*6ee0*/  MOV R7, UR7 ;  /* 0x0000000700077c02 */ /* 0x010fe20008000f00 */
[----:B------:R-:W-:Y:S01]  /*6ef0*/  IMAD.U32 R6, RZ, RZ, UR6 ;  /* 0x00000006ff067e24 */ /* 0x000fe2000f8e00ff */
[----:B-----5:R-:W-:Y:S01]  /*6f00*/  MOV R11, UR5 ;  /* 0x00000005000b7c02 */ /* 0x020fe20008000f00 */
[----:B------:R-:W-:Y:S02]  /*6f10*/  IMAD.U32 R10, RZ, RZ, UR4 ;  /* 0x00000004ff0a7e24 */ /* 0x000fe4000f8e00ff */
[----:B------:R-:W-:Y:S07]  /*6f20*/  LEPC R20, `(.L_x_134) ;  /* 0x000000001014794e */ /* 0x000fee0000000000 */
[----:B-12---:R-:W-:Y:S05]  /*6f30*/  CALL.ABS.NOINC R2 ;  /* 0x0000000002007343 */ /* 0x006fea0003c00000 */
.L_x_134:
[----:B------:R-:W-:Y:S05]  /*6f40*/  WARPSYNC.ALL ;  /* 0x0000000000007948 */ /* 0x000fea0003800000 */
[----:B------:R-:W-:Y:S01]  /*6f50*/  R2UR UR4, R48 ;  /* 0x00000000300472ca */ /* 0x000fe200000e0000 */
[----:B------:R-:W-:Y:S01]  /*6f60*/  HFMA2 R70, -RZ, RZ, 0, 9.5367431640625e-07 ;  /* 0x00000010ff467431 */ /* 0x000fe200000001ff */
[C---:B------:R-:W-:Y:S01]  /*6f70*/  PRMT R49, R56.reuse, 0x8880, RZ ;  /* 0x0000888038317816 */ /* 0x040fe200000000ff */
[----:B------:R-:W-:Y:S01]  /*6f80*/  BSSY.RECONVERGENT B0, `(.L_x_135) ;  /* 0x00000a4000007945 */ /* 0x000fe20003800200 */
[C---:B------:R-:W-:Y:S02]  /*6f90*/  SHF.L.U32 R51, R56.reuse, 0x10, RZ ;  /* 0x0000001038337819 */ /* 0x040fe400000006ff */
[----:B------:R-:W-:Y:S02]  /*6fa0*/  SHF.L.U32 R52, R56, 0x8, RZ ;  /* 0x0000000838347819 */ /* 0x000fe400000006ff */
[----:B------:R-:W-:Y:S02]  /*6fb0*/  SHF.R.S32.HI R51, RZ, 0x18, R51 ;  /* 0x00000018ff337819 */ /* 0x000fe40000011433 */
[----:B------:R-:W-:Y:S02]  /*6fc0*/  PRMT R53, R57, 0x8880, RZ ;  /* 0x0000888039357816 */ /* 0x000fe400000000ff */
[----:B------:R-:W-:Y:S01]  /*6fd0*/  ISETP.NE.AND P6, PT, R64, RZ, PT ;  /* 0x000000ff4000720c */ /* 0x000fe20003fc5270 */
[----:B-1-3--:R-:W2:Y:S01]  /*6fe0*/  LDTM.x32 R4, tmem[UR4] ;  /* 0x00000004000479ee */ /* 0x00aea200082c0000 */
[----:B------:R-:W-:Y:S02]  /*6ff0*/  IADD3 R73, PT, PT, R95, UR49, RZ ;  /* 0x000000315f497c10 */ /* 0x000fe4000fffe0ff */
[----:B------:R-:W-:Y:S02]  /*7000*/  LOP3.LUT P5, RZ, R96, 0x80, RZ, 0xc0, !PT ;  /* 0x0000008060ff7812 */ /* 0x000fe400078ac0ff */
[----:B------:R-:W-:Y:S02]  /*7010*/  PRMT R54, R59, 0x8880, RZ ;  /* 0x000088803b367816 */ /* 0x000fe400000000ff */
[----:B------:R-:W-:Y:S02]  /*7020*/  SEL R74, R70, 0xfffffff0, !P5 ;  /* 0xfffffff0464a7807 */ /* 0x000fe40006800000 */
[----:B------:R-:W-:Y:S02]  /*7030*/  ISETP.NE.AND P0, PT, R108, RZ, PT ;  /* 0x000000ff6c00720c */ /* 0x000fe40003f05270 */
[----:B------:R-:W-:Y:S01]  /*7040*/  IADD3 R112, PT, PT, R73, R74, RZ ;  /* 0x0000004a49707210 */ /* 0x000fe20007ffe0ff */
[C---:B--2---:R-:W-:Y:S02]  /*7050*/  IMAD R0, R46.reuse, R4, RZ ;  /* 0x000000042e007224 */ /* 0x044fe400078e02ff */
[C---:B------:R-:W-:Y:S02]  /*7060*/  IMAD R2, R46.reuse, R5, RZ ;  /* 0x000000052e027224 */ /* 0x040fe400078e02ff */
[----:B------:R-:W-:Y:S01]  /*7070*/  IMAD R0, R49, R50, R0 ;  /* 0x0000003231007224 */ /* 0x000fe200078e0200 */
[----:B------:R-:W-:Y:S01]  /*7080*/  SHF.R.S32.HI R49, RZ, 0x18, R52 ;  /* 0x00000018ff317819 */ /* 0x000fe20000011434 */
[C---:B------:R-:W-:Y:S02]  /*7090*/  IMAD R3, R46.reuse, R6, RZ ;  /* 0x000000062e037224 */ /* 0x040fe400078e02ff */
[-C--:B------:R-:W-:Y:S01]  /*70a0*/  IMAD R2, R51, R50.reuse, R2 ;  /* 0x0000003233027224 */ /* 0x080fe200078e0202 */
[----:B------:R-:W-:Y:S01]  /*70b0*/  SHF.R.S32.HI R51, RZ, 0x18, R56 ;  /* 0x00000018ff337819 */ /* 0x000fe20000011438 */
[C---:B------:R-:W-:Y:S02]  /*70c0*/  IMAD R7, R46.reuse, R7, RZ ;  /* 0x000000072e077224 */ /* 0x040fe400078e02ff */
[----:B------:R-:W-:Y:S01]  /*70d0*/  IMAD R3, R49, R50, R3 ;  /* 0x0000003231037224 */ /* 0x000fe200078e0203 */
[----:B------:R-:W-:Y:S01]  /*70e0*/  MOV R49, R53 ;  /* 0x0000003500317202 */ /* 0x000fe20000000f00 */
[C---:B------:R-:W-:Y:S01]  /*70f0*/  IMAD.U32 R52, R57.reuse, 0x10000, RZ ;  /* 0x0001000039347824 */ /* 0x040fe200078e00ff */
[----:B------:R-:W-:Y:S01]  /*7100*/  SHF.L.U32 R53, R57, 0x8, RZ ;  /* 0x0000000839357819 */ /* 0x000fe200000006ff */
[C---:B------:R-:W-:Y:S02]  /*7110*/  IMAD R4, R46.reuse, R8, RZ ;  /* 0x000000082e047224 */ /* 0x040fe400078e02ff */
[-C--:B------:R-:W-:Y:S01]  /*7120*/  IMAD R7, R51, R50.reuse, R7 ;  /* 0x0000003233077224 */ /* 0x080fe200078e0207 */
[----:B------:R-:W-:Y:S01]  /*7130*/  SHF.R.S32.HI R51, RZ, 0x18, R52 ;  /* 0x00000018ff337819 */ /* 0x000fe20000011434 */
[C---:B------:R-:W-:Y:S01]  /*7140*/  IMAD R5, R46.reuse, R9, RZ ;  /* 0x000000092e057224 */ /* 0x040fe200078e02ff */
[----:B------:R-:W-:Y:S01]  /*7150*/  SHF.R.S32.HI R52, RZ, 0x18, R57 ;  /* 0x00000018ff347819 */ /* 0x000fe20000011439 */
[----:B------:R-:W-:Y:S01]  /*7160*/  IMAD R4, R49, R50, R4 ;  /* 0x0000003231047224 */ /* 0x000fe200078e0204 */
[----:B------:R-:W-:Y:S01]  /*7170*/  SHF.R.S32.HI R49, RZ, 0x18, R53 ;  /* 0x00000018ff317819 */ /* 0x000fe20000011435 */
[----:B------:R-:W-:Y:S01]  /*7180*/  IMAD R6, R46, R10, RZ ;  /* 0x0000000a2e067224 */ /* 0x000fe200078e02ff */
[----:B------:R-:W-:Y:S01]  /*7190*/  PRMT R53, R58, 0x8880, RZ ;  /* 0x000088803a357816 */ /* 0x000fe200000000ff */
[----:B------:R-:W-:Y:S01]  /*71a0*/  IMAD R11, R46, R11, RZ ;  /* 0x0000000b2e0b7224 */ /* 0x000fe200078e02ff */
[----:B------:R-:W-:Y:S01]  /*71b0*/  I2IP.S8.S32.SAT R65, R7, R3, RZ ;  /* 0x0000000307417239 */ /* 0x000fe200000014ff */
[----:B------:R-:W-:Y:S02]  /*71c0*/  IMAD R5, R51, R50, R5 ;  /* 0x0000003233057224 */ /* 0x000fe400078e0205 */
[----:B------:R-:W-:Y:S01]  /*71d0*/  IMAD.U32 R51, R58, 0x10000, RZ ;  /* 0x000100003a337824 */ /* 0x000fe200078e00ff */
[----:B------:R-:W-:Y:S01]  /*71e0*/  I2IP.S8.S32.SAT R64, R2, R0, R65 ;  /* 0x0000000002407239 */ /* 0x000fe20000001441 */
[----:B------:R-:W-:Y:S01]  /*71f0*/  IMAD R6, R49, R50, R6 ;  /* 0x0000003231067224 */ /* 0x000fe200078e0206 */
[----:B------:R-:W-:Y:S01]  /*7200*/  MOV R49, R53 ;  /* 0x0000003500317202 */ /* 0x000fe20000000f00 */
[----:B------:R-:W-:Y:S01]  /*7210*/  IMAD R8, R46, R12, RZ ;  /* 0x0000000c2e087224 */ /* 0x000fe200078e02ff */
[----:B------:R-:W-:Y:S01]  /*7220*/  SHF.R.S32.HI R51, RZ, 0x18, R51 ;  /* 0x00000018ff337819 */ /* 0x000fe20000011433 */
[-C--:B------:R-:W-:Y:S01]  /*7230*/  IMAD R11, R52, R50.reuse, R11 ;  /* 0x00000032340b7224 */ /* 0x080fe200078e020b */
[----:B------:R-:W-:Y:S01]  /*7240*/  SHF.L.U32 R52, R58, 0x8, RZ ;  /* 0x000000083a347819 */ /* 0x000fe200000006ff */
[C---:B------:R-:W-:Y:S01]  /*7250*/  IMAD R9, R46.reuse, R13, RZ ;  /* 0x0000000d2e097224 */ /* 0x040fe200078e02ff */
[----:B------:R-:W-:Y:S01]  /*7260*/  SHF.L.U32 R53, R59, 0x8, RZ ;  /* 0x000000083b357819 */ /* 0x000fe200000006ff */
[----:B------:R-:W-:Y:S01]  /*7270*/  IMAD R8, R49, R50, R8 ;  /* 0x0000003231087224 */ /* 0x000fe200078e0208 */
[----:B------:R-:W-:Y:S01]  /*7280*/  SHF.R.S32.HI R49, RZ, 0x18, R52 ;  /* 0x00000018ff317819 */ /* 0x000fe20000011434 */
[C---:B------:R-:W-:Y:S01]  /*7290*/  IMAD R10, R46.reuse, R14, RZ ;  /* 0x0000000e2e0a7224 */ /* 0x040fe200078e02ff */
[----:B------:R-:W-:Y:S01]  /*72a0*/  I2IP.S8.S32.SAT R65, R11, R6, RZ ;  /* 0x000000060b417239 */ /* 0x000fe200000014ff */
[----:B------:R-:W-:Y:S01]  /*72b0*/  IMAD R9, R51, R50, R9 ;  /* 0x0000003233097224 */ /* 0x000fe200078e0209 */
[----:B------:R-:W-:Y:S01]  /*72c0*/  SHF.R.S32.HI R51, RZ, 0x18, R58 ;  /* 0x00000018ff337819 */ /* 0x000fe2000001143a */
[----:B------:R-:W-:Y:S01]  /*72d0*/  IMAD.U32 R52, R59, 0x10000, RZ ;  /* 0x000100003b347824 */ /* 0x000fe200078e00ff */
[----:B------:R-:W-:Y:S01]  /*72e0*/  I2IP.S8.S32.SAT R65, R5, R4, R65 ;  /* 0x0000000405417239 */ /* 0x000fe20000001441 */
[C---:B------:R-:W-:Y:S01]  /*72f0*/  IMAD R15, R46.reuse, R15, RZ ;  /* 0x0000000f2e0f7224 */ /* 0x040fe200078e02ff */
[----:B------:R-:W-:Y:S01]  /*7300*/  SHF.R.S32.HI R53, RZ, 0x18, R53 ;  /* 0x00000018ff357819 */ /* 0x000fe20000011435 */
[----:B------:R-:W-:Y:S01]  /*7310*/  IMAD R10, R49, R50, R10 ;  /* 0x00000032310a7224 */ /* 0x000fe200078e020a */
[----:B------:R-:W-:Y:S01]  /*7320*/  MOV R49, R54 ;  /* 0x0000003600317202 */ /* 0x000fe20000000f00 */
[C---:B------:R-:W-:Y:S01]  /*7330*/  IMAD R12, R46.reuse, R16, RZ ;  /* 0x000000102e0c7224 */ /* 0x040fe200078e02ff */
[----:B------:R-:W-:Y:S01]  /*7340*/  SHF.R.S32.HI R52, RZ, 0x18, R52 ;  /* 0x00000018ff347819 */ /* 0x000fe20000011434 */
[C---:B------:R-:W-:Y:S02]  /*7350*/  IMAD R13, R46.reuse, R17, RZ ;  /* 0x000000112e0d7224 */ /* 0x040fe400078e02ff */
[----:B------:R-:W-:Y:S01]  /*7360*/  IMAD R15, R51, R50, R15 ;  /* 0x00000032330f7224 */ /* 0x000fe200078e020f */
[----:B------:R-:W-:Y:S01]  /*7370*/  SHF.R.S32.HI R51, RZ, 0x18, R59 ;  /* 0x00000018ff337819 */ /* 0x000fe2000001143b */
[C---:B------:R-:W-:Y:S02]  /*7380*/  IMAD R14, R46.reuse, R18, RZ ;  /* 0x000000122e0e7224 */ /* 0x040fe400078e02ff */
[----:B------:R-:W-:Y:S01]  /*7390*/  IMAD R12, R49, R50, R12 ;  /* 0x00000032310c7224 */ /* 0x000fe200078e020c */
[----:B------:R-:W-:Y:S01]  /*73a0*/  I2IP.S8.S32.SAT R66, R15, R10, RZ ;  /* 0x0000000a0f427239 */ /* 0x000fe200000014ff */
[----:B------:R-:W-:Y:S01]  /*73b0*/  IMAD R19, R46, R19, RZ ;  /* 0x000000132e137224 */ /* 0x000fe200078e02ff */
[----:B------:R-:W-:Y:S01]  /*73c0*/  PRMT R49, R60, 0x8880, RZ ;  /* 0x000088803c317816 */ /* 0x000fe200000000ff */
[----:B------:R-:W-:Y:S01]  /*73d0*/  IMAD R13, R52, R50, R13 ;  /* 0x00000032340d7224 */ /* 0x000fe200078e020d */
[----:B------:R-:W-:Y:S01]  /*73e0*/  I2IP.S8.S32.SAT R66, R9, R8, R66 ;  /* 0x0000000809427239 */ /* 0x000fe20000001442 */
[-C--:B------:R-:W-:Y:S01]  /*73f0*/  IMAD R14, R53, R50.reuse, R14 ;  /* 0x00000032350e7224 */ /* 0x080fe200078e020e */
[----:B------:R-:W-:Y:S01]  /*7400*/  PRMT R53, R61, 0x8880, RZ ;  /* 0x000088803d357816 */ /* 0x000fe200000000ff */
[----:B------:R-:W-:Y:S01]  /*7410*/  IMAD R19, R51, R50, R19 ;  /* 0x0000003233137224 */ /* 0x000fe200078e0213 */
[----:B------:R-:W-:Y:S01]  /*7420*/  SHF.L.U32 R52, R61, 0x10, RZ ;  /* 0x000000103d347819 */ /* 0x000fe200000006ff */
[----:B------:R-:W-:Y:S02]  /*7430*/  IMAD R16, R46, R20, RZ ;  /* 0x000000142e107224 */ /* 0x000fe400078e02ff */
[C---:B------:R-:W-:Y:S01]  /*7440*/  IMAD.U32 R51, R60.reuse, 0x10000, RZ ;  /* 0x000100003c337824 */ /* 0x040fe200078e00ff */
[----:B------:R-:W-:Y:S01]  /*7450*/  I2IP.S8.S32.SAT R67, R19, R14, RZ ;  /* 0x0000000e13437239 */ /* 0x000fe200000014ff */
[----:B------:R-:W-:Y:S01]  /*7460*/  IMAD R16, R49, R50, R16 ;  /* 0x0000003231107224 */ /* 0x000fe200078e0210 */
[----:B------:R-:W-:Y:S01]  /*7470*/  SHF.L.U32 R49, R60, 0x8, RZ ;  /* 0x000000083c317819 */ /* 0x000fe200000006ff */
[C---:B------:R-:W-:Y:S01]  /*7480*/  IMAD R17, R46.reuse, R21, RZ ;  /* 0x000000152e117224 */ /* 0x040fe200078e02ff */
[----:B------:R-:W-:Y:S01]  /*7490*/  SHF.R.S32.HI R51, RZ, 0x18, R51 ;  /* 0x00000018ff337819 */ /* 0x000fe20000011433 */
[C---:B------:R-:W-:Y:S01]  /*74a0*/  IMAD R18, R46.reuse, R22, RZ ;  /* 0x000000162e127224 */ /* 0x040fe200078e02ff */
[----:B------:R-:W-:Y:S01]  /*74b0*/  SHF.R.S32.HI R49, RZ, 0x18, R49 ;  /* 0x00000018ff317819 */ /* 0x000fe20000011431 */
[C---:B------:R-:W-:Y:S01]  /*74c0*/  IMAD R23, R46.reuse, R23, RZ ;  /* 0x000000172e177224 */ /* 0x040fe200078e02ff */
[----:B------:R-:W-:Y:S01]  /*74d0*/  I2IP.S8.S32.SAT R67, R13, R12, R67 ;  /* 0x0000000c0d437239 */ /* 0x000fe20000001443 */
[----:B------:R-:W-:Y:S01]  /*74e0*/  IMAD R17, R51, R50, R17 ;  /* 0x0000003233117224 */ /* 0x000fe200078e0211 */
[----:B------:R-:W-:Y:S01]  /*74f0*/  SHF.R.S32.HI R51, RZ, 0x18, R60 ;  /* 0x00000018ff337819 */ /* 0x000fe2000001143c */
[----:B------:R-:W-:Y:S01]  /*7500*/  IMAD.SHL.U32 R54, R61, 0x100, RZ ;  /* 0x000001003d367824 */ /* 0x000fe200078e00ff */
[----:B------:R-:W-:Y:S01]  /*7510*/  SHF.R.S32.HI R52, RZ, 0x18, R52 ;  /* 0x00000018ff347819 */ /* 0x000fe20000011434 */
[C---:B------:R-:W-:Y:S01]  /*7520*/  IMAD R20, R46.reuse, R24, RZ ;  /* 0x000000182e147224 */ /* 0x040fe200078e02ff */
[----:B------:R1:W-:Y:S01]  /*7530*/  STS.128 [R95+UR49+0x2300], R64 ;  /* 0x002300405f007988 */ /* 0x0003e20008000c31 */
[-C--:B------:R-:W-:Y:S01]  /*7540*/  IMAD R18, R49, R50.reuse, R18 ;  /* 0x0000003231127224 */ /* 0x080fe200078e0212 */
[----:B------:R-:W-:Y:S01]  /*7550*/  SHF.R.S32.HI R49, RZ, 0x18, R54 ;  /* 0x00000018ff317819 */ /* 0x000fe20000011436 */
[C---:B------:R-:W-:Y:S01]  /*7560*/  IMAD R21, R46.reuse, R25, RZ ;  /* 0x000000192e157224 */ /* 0x040fe200078e02ff */
[----:B------:R-:W-:Y:S01]  /*7570*/  SHF.R.S32.HI R54, RZ, 0x18, R63 ;  /* 0x00000018ff367819 */ /* 0x000fe2000001143f */
[----:B------:R-:W-:Y:S01]  /*7580*/  IMAD R23, R51, R50, R23 ;  /* 0x0000003233177224 */ /* 0x000fe200078e0217 */
[----:B------:R-:W-:Y:S01]  /*7590*/  SHF.R.S32.HI R51, RZ, 0x18, R61 ;  /* 0x00000018ff337819 */ /* 0x000fe2000001143d */
[C---:B------:R-:W-:Y:S02]  /*75a0*/  IMAD R22, R46.reuse, R26, RZ ;  /* 0x0000001a2e167224 */ /* 0x040fe400078e02ff */
[----:B------:R-:W-:Y:S01]  /*75b0*/  IMAD R20, R53, R50, R20 ;  /* 0x0000003235147224 */ /* 0x000fe200078e0214 */
[----:B------:R-:W-:Y:S01]  /*75c0*/  I2IP.S8.S32.SAT R68, R23, R18, RZ ;  /* 0x0000001217447239 */ /* 0x000fe200000014ff */
[----:B------:R-:W-:Y:S01]  /*75d0*/  IMAD R27, R46, R27, RZ ;  /* 0x0000001b2e1b7224 */ /* 0x000fe200078e02ff */
[----:B------:R-:W-:Y:S01]  /*75e0*/  SHF.L.U32 R53, R62, 0x8, RZ ;  /* 0x000000083e357819 */ /* 0x000fe200000006ff */
[-C--:B------:R-:W-:Y:S01]  /*75f0*/  IMAD R21, R52, R50.reuse, R21 ;  /* 0x0000003234157224 */ /* 0x080fe200078e0215 */
[C---:B------:R-:W-:Y:S01]  /*7600*/  SHF.L.U32 R52, R62.reuse, 0x10, RZ ;  /* 0x000000103e347819 */ /* 0x040fe200000006ff */
[----:B------:R-:W-:Y:S01]  /*7610*/  IMAD R22, R49, R50, R22 ;  /* 0x0000003231167224 */ /* 0x000fe200078e0216 */
[----:B------:R-:W-:Y:S01]  /*7620*/  PRMT R49, R62, 0x8880, RZ ;  /* 0x000088803e317816 */ /* 0x000fe200000000ff */
[C---:B------:R-:W-:Y:S01]  /*7630*/  IMAD R24, R46.reuse, R28, RZ ;  /* 0x0000001c2e187224 */ /* 0x040fe200078e02ff */
[----:B------:R-:W-:Y:S01]  /*7640*/  I2IP.S8.S32.SAT R68, R17, R16, R68 ;  /* 0x0000001011447239 */ /* 0x000fe20000001444 */
[----:B------:R-:W-:Y:S01]  /*7650*/  IMAD R27, R51, R50, R27 ;  /* 0x00000032331b7224 */ /* 0x000fe200078e021b */
[----:B------:R-:W-:Y:S01]  /*7660*/  SHF.R.S32.HI R51, RZ, 0x18, R52 ;  /* 0x00000018ff337819 */ /* 0x000fe20000011434 */
[C---:B------:R-:W-:Y:S01]  /*7670*/  IMAD R25, R46.reuse, R29, RZ ;  /* 0x0000001d2e197224 */ /* 0x040fe200078e02ff */
[----:B------:R-:W-:Y:S01]  /*7680*/  SHF.R.S32.HI R53, RZ, 0x18, R53 ;  /* 0x00000018ff357819 */ /* 0x000fe20000011435 */
[C---:B------:R-:W-:Y:S01]  /*7690*/  IMAD R26, R46.reuse, R30, RZ ;  /* 0x0000001e2e1a7224 */ /* 0x040fe200078e02ff */
[----:B------:R-:W-:Y:S01]  /*76a0*/  I2IP.S8.S32.SAT R69, R27, R22, RZ ;  /* 0x000000161b457239 */ /* 0x000fe200000014ff */
[-C--:B------:R-:W-:Y:S01]  /*76b0*/  IMAD R24, R49, R50.reuse, R24 ;  /* 0x0000003231187224 */ /* 0x080fe200078e0218 */
[----:B------:R-:W-:Y:S01]  /*76c0*/  SHF.L.U32 R52, R63, 0x10, RZ ;  /* 0x000000103f347819 */ /* 0x000fe200000006ff */
[----:B------:R-:W-:Y:S01]  /*76d0*/  IMAD R25, R51, R50, R25 ;  /* 0x0000003233197224 */ /* 0x000fe200078e0219 */
[----:B------:R-:W-:Y:S01]  /*76e0*/  I2IP.S8.S32.SAT R69, R21, R20, R69 ;  /* 0x0000001415457239 */ /* 0x000fe20000001445 */
[----:B------:R-:W-:Y:S01]  /*76f0*/  IMAD R26, R53, R50, R26 ;  /* 0x00000032351a7224 */ /* 0x000fe200078e021a */
[----:B------:R-:W-:Y:S01]  /*7700*/  SHF.R.S32.HI R49, RZ, 0x18, R62 ;  /* 0x00000018ff317819 */ /* 0x000fe2000001143e */
[C---:B------:R-:W-:Y:S01]  /*7710*/  IMAD R31, R46.reuse, R31, RZ ;  /* 0x0000001f2e1f7224 */ /* 0x040fe200078e02ff */
[C---:B------:R-:W-:Y:S01]  /*7720*/  PRMT R51, R63.reuse, 0x8880, RZ ;  /* 0x000088803f337816 */ /* 0x040fe200000000ff */
[----:B------:R-:W-:Y:S01]  /*7730*/  IMAD.SHL.U32 R53, R63, 0x100, RZ ;  /* 0x000001003f357824 */ /* 0x000fe200078e00ff */
[----:B------:R-:W-:Y:S01]  /*7740*/  SHF.R.S32.HI R52, RZ, 0x18, R52 ;  /* 0x00000018ff347819 */ /* 0x000fe20000011434 */
[C---:B------:R-:W-:Y:S02]  /*7750*/  IMAD R28, R46.reuse, R32, RZ ;  /* 0x000000202e1c7224 */ /* 0x040fe400078e02ff */
[C---:B------:R-:W-:Y:S01]  /*7760*/  IMAD R29, R46.reuse, R33, RZ ;  /* 0x000000212e1d7224 */ /* 0x040fe200078e02ff */
[----:B------:R-:W-:Y:S01]  /*7770*/  SHF.R.S32.HI R53, RZ, 0x18, R53 ;  /* 0x00000018ff357819 */ /* 0x000fe20000011435 */
[-C--:B------:R-:W-:Y:S02]  /*7780*/  IMAD R31, R49, R50.reuse, R31 ;  /* 0x00000032311f7224 */ /* 0x080fe400078e021f */
[----:B------:R-:W-:Y:S02]  /*7790*/  IMAD R28, R51, R50, R28 ;  /* 0x00000032331c7224 */ /* 0x000fe400078e021c */
[----:B------:R-:W-:Y:S01]  /*77a0*/  IMAD R30, R46, R34, RZ ;  /* 0x000000222e1e7224 */ /* 0x000fe200078e02ff */
[----:B------:R-:W-:Y:S01]  /*77b0*/  I2IP.S8.S32.SAT R75, R31, R26, RZ ;  /* 0x0000001a1f4b7239 */ /* 0x000fe200000014ff */
[----:B------:R-:W-:Y:S02]  /*77c0*/  IMAD R29, R52, R50, R29 ;  /* 0x00000032341d7224 */ /* 0x000fe400078e021d */
[----:B------:R-:W-:Y:S01]  /*77d0*/  IMAD R35, R46, R35, RZ ;  /* 0x000000232e237224 */ /* 0x000fe200078e02ff */
[----:B------:R-:W-:Y:S01]  /*77e0*/  I2IP.S8.S32.SAT R70, R25, R24, R75 ;  /* 0x0000001819467239 */ /* 0x000fe2000000144b */
[-C--:B------:R-:W-:Y:S01]  /*77f0*/  IMAD R30, R53, R50.reuse, R30 ;  /* 0x00000032351e7224 */ /* 0x080fe200078e021e */
[----:B------:R-:W-:Y:S01]  /*7800*/  LEA R75, R104, UR49, 0x3 ;  /* 0x00000031684b7c11 */ /* 0x000fe2000f8e18ff */
[----:B------:R-:W-:Y:S05]  /*7810*/  IMAD R35, R54, R50, R35 ;  /* 0x0000003236237224 */ /* 0x000fea00078e0223 */
[----:B------:R-:W-:Y:S04]  /*7820*/  I2IP.S8.S32.SAT R76, R35, R30, RZ ;  /* 0x0000001e234c7239 */ /* 0x000fe800000014ff */
[----:B------:R-:W-:Y:S02]  /*7830*/  I2IP.S8.S32.SAT R71, R29, R28, R76 ;  /* 0x0000001c1d477239 */ /* 0x000fe4000000144c */
[----:B------:R-:W-:Y:S03]  /*7840*/  @P6 SHF.L.U32 R76, R99, 0x1f, RZ ;  /* 0x0000001f634c6819 */ /* 0x000fe600000006ff */
[----:B------:R1:W-:Y:S01]  /*7850*/  STS.128 [R112+0x2300], R68 ;  /* 0x0023004470007388 */ /* 0x0003e20000000c00 */
[----:B------:R-:W-:Y:S01]  /*7860*/  @!PT LDS RZ, [RZ] ;  /* 0x00000000fffff984 */ /* 0x000fe20000000800 */
[----:B------:R-:W-:Y:S01]  /*7870*/  @!PT LDS RZ, [RZ] ;  /* 0x00000000fffff984 */ /* 0x000fe20000000800 */
[----:B------:R-:W-:Y:S01]  /*7880*/  @!PT LDS RZ, [RZ] ;  /* 0x00000000fffff984 */ /* 0x000fe20000000800 */
[----:B------:R-:W-:Y:S01]  /*7890*/  @!PT LDS RZ, [RZ] ;  /* 0x00000000fffff984 */ /* 0x000fe20000000800 */
[----:B------:R2:W-:Y:S07]  /*78a0*/  MEMBAR.ALL.CTA ;  /* 0x0000000000007992 */ /* 0x0005ee0000008000 */
[----:B--2---:R-:W2:Y:S02]  /*78b0*/  FENCE.VIEW.ASYNC.S ;  /* 0x00000000000073c6 */ /* 0x004ea40000000000 */
[----:B--2---:R-:W-:Y:S06]  /*78c0*/  BAR.SYNC.DEFER_BLOCKING 0x1, 0x80 ;  /* 0x0042000000007b1d */ /* 0x004fec0000010000 */
[----:B------:R-:W-:Y:S05]  /*78d0*/  @P0 BRA `(.L_x_136) ;  /* 0x0000000000380947 */ /* 0x000fea0003800000 */
[----:B------:R-:W-:Y:S02]  /*78e0*/  UIADD3 UR4, UPT, UPT, UR49, 0x2300, URZ ;  /* 0x0000230031047890 */ /* 0x000fe4000fffe0ff */
[----:B------:R-:W-:Y:S01]  /*78f0*/  UIADD3 UR8, UP0, UPT, UR52, 0x680, URZ ;  /* 0x0000068034087890 */ /* 0x000fe2000ff1e0ff */
[----:B------:R-:W-:Y:S01]  /*7900*/  UMOV UR43, UR36 ;  /* 0x00000024002b7c82 */ /* 0x000fe20008000000 */
[----:B------:R-:W-:Y:S02]  /*7910*/  UIADD3 UR5, UPT, UPT, UR41, 0x40, URZ ;  /* 0x0000004029057890 */ /* 0x000fe4000fffe0ff */
[----:B------:R-:W-:Y:S01]  /*7920*/  MOV R107, UR4 ;  /* 0x00000004006b7c02 */ /* 0x000fe20008000f00 */
[----:B------:R-:W-:Y:S02]  /*7930*/  UIADD3.X UR9, UPT, UPT, URZ, UR53, URZ, UP0, !UPT ;  /* 0x00000035ff097290 */ /* 0x000fe400087fe4ff */
[----:B------:R-:W-:Y:S01]  /*7940*/  UIADD3 UR4, UPT, UPT, UR49, 0x2b00, URZ ;  /* 0x00002b0031047890 */ /* 0x000fe2000fffe0ff */
[----:B------:R-:W-:Y:S01]  /*7950*/  R2UR UR40, R107 ;  /* 0x000000006b2872ca */ /* 0x000fe200000e0000 */
[----:B------:R-:W-:Y:S01]  /*7960*/  UMOV UR6, UR42 ;  /* 0x0000002a00067c82 */ /* 0x000fe20008000000 */
[----:B------:R-:W-:Y:S11]  /*7970*/  UMOV UR7, UR36 ;  /* 0x0000002400077c82 */ /* 0x000ff60008000000 */
[----:B------:R2:W-:Y:S01]  /*7980*/  UTMASTG.3D [UR40], [UR8] ;  /* 0x00000028080073b5 */ /* 0x0005e20008010000 */
[----:B------:R2:W-:Y:S01]  /*7990*/  UTMASTG.3D [UR4], [UR8] ;  /* 0x00000004080073b5 */ /* 0x0005e20008010000 */
[----:B------:R0:W-:Y:S01]  /*79a0*/  UTMACMDFLUSH ;  /* 0x00000000000079b7 */ /* 0x0001e20000000000 */
[----:B--2---:R-:W-:Y:S04]  /*79b0*/  DEPBAR.LE SB0, 0x1 ;  /* 0x000080400000791a */ /* 0x004fe80000000000 */
.L_x_136:
[----:B------:R-:W-:Y:S05]  /*79c0*/  BSYNC.RECONVERGENT B0 ;  /* 0x0000000000007941 */ /* 0x000fea0003800200 */
.L_x_135:
[----:B------:R-:W-:Y:S06]  /*79d0*/  BAR.SYNC.DEFER_BLOCKING 0x1, 0x80 ;  /* 0x0042000000007b1d */ /* 0x000fec0000010000 */
[----:B------:R-:W2:Y:S01]  /*79e0*/  @P6 SYNCS.PHASECHK.TRANS64.TRYWAIT P0, [R75+URZ+0x1a0], R76 ;  /* 0x0001a04c4b0065a7 */ /* 0x000ea200080011ff */
[----:B------:R-:W-:Y:S01]  /*79f0*/  BSSY B1, `(.L_x_137) ;  /* 0x000001f000017945 */ /* 0x000fe20003800000 */
[----:B--2---:R-:W-:Y:S03]  /*7a00*/  @P6 SEL R55, RZ, 0x1, !P0 ;  /* 0x00000001ff376807 */ /* 0x004fe60004000000 */
[----:B------:R-:W-:Y:S05]  /*7a10*/  @!P6 BRA `(.L_x_138) ;  /* 0x000000000070e947 */ /* 0x000fea0003800000 */
[----:B------:R-:W-:Y:S01]  /*7a20*/  ISETP.NE.AND P1, PT, R72, RZ, PT ;  /* 0x000000ff4800720c */ /* 0x000fe20003f25270 */
[----:B------:R-:W-:Y:S01]  /*7a30*/  BSSY B0, `(.L_x_139) ;  /* 0x0000008000007945 */ /* 0x000fe20003800000 */
[----:B------:R-:W-:Y:S11]  /*7a40*/  ISETP.NE.AND P0, PT, R55, RZ, PT ;  /* 0x000000ff3700720c */ /* 0x000ff60003f05270 */
[----:B------:R-:W-:Y:S04]  /*7a50*/  @P1 IMAD R73, R104, 0x1000, R73 ;  /* 0x0000100068491824 */ /* 0x000fe800078e0249 */
[----:B------:R-:W-:Y:S01]  /*7a60*/  @P1 IMAD.IADD R74, R74, 0x1, R73 ;  /* 0x000000014a4a1824 */ /* 0x000fe200078e0249 */
[----:B------:R-:W-:Y:S06]  /*7a70*/  @P0 BRA `(.L_x_140) ;  /* 0x00000000000c0947 */ /* 0x000fec0003800000 */
[----:B------:R-:W-:Y:S04]  /*7a80*/  SHF.L.U32 R0, R99, 0x1f, RZ ;  /* 0x0000001f63007819 */ /* 0x000fe800000006ff */
[----:B------:R-:W2:Y:S02]  /*7a90*/  SYNCS.PHASECHK.TRANS64.TRYWAIT P0, [R75+URZ+0x1a0], R0 ;  /* 0x0001a0004b0075a7 */ /* 0x000ea400080011ff */
[----:B--2---:R-:W-:Y:S05]  /*7aa0*/  @!P0 BRA `(.L_x_141) ;  /* 0x0000002000348947 */ /* 0x004fea0003800000 */
.L_x_140:
[----:B------:R-:W-:Y:S05]  /*7ab0*/  BSYNC B0 ;  /* 0x0000000000007941 */ /* 0x000fea0003800000 */
.L_x_139:
[----:B------:R-:W-:Y:S01]  /*7ac0*/  ISETP.NE.AND P0, PT, R72, RZ, PT ;  /* 0x000000ff4800720c */ /* 0x000fe20003f05270 */
[----:B--2---:R-:W-:Y:S02]  /*7ad0*/  VIADD R75, R75, 0x1b0 ;  /* 0x000001b04b4b7836 */ /* 0x004fe40000000000 */
[----:B------:R-:W-:Y:S02]  /*7ae0*/  IMAD.U32 R0, RZ, RZ, UR37 ;  /* 0x00000025ff007e24 */ /* 0x000fe4000f8e00ff */
[----:B------:R-:W-:Y:S03]  /*7af0*/  VIADD R104, R104, 0x1 ;  /* 0x0000000168687836 */ /* 0x000fe60000000000 */
[----:B------:R-:W-:Y:S05]  /*7b00*/  PRMT R0, R0, 0x654, R75 ;  /* 0x0000065400007816 */ /* 0x000fea000000004b */
[----:B------:R2:W3:Y:S04]  /*7b10*/  @P0 LDS.128 R56, [R73+0x300] ;  /* 0x0003000049380984 */ /* 0x0004e80000000c00 */
[----:B------:R2:W4:Y:S01]  /*7b20*/  @P0 LDS.128 R60, [R74+0x300] ;  /* 0x000300004a3c0984 */ /* 0x0005220000000c00 */
        /* <DEDUP_REMOVED lines=10> */
[----:B--23--:R-:W-:Y:S02]  /*7bd0*/  LOP3.LUT R99, R99, R0, RZ, 0x3c, !PT ;  /* 0x0000000063637212 */ /* 0x00cfe400078e3cff */
.L_x_138:
[----:B------:R-:W-:Y:S05]  /*7be0*/  BSYNC B1 ;  /* 0x0000000000017941 */ /* 0x000fea0003800000 */
.L_x_137:
[----:B------:R-:W-:Y:S05]  /*7bf0*/  VIADD R0, R48, 0x20 ;  /* 0x0000002030007836 */ /* 0x000fea0000000000 */
[----:B------:R-:W-:Y:S04]  /*7c00*/  SHF.R.U32.HI R0, RZ, 0x15, R0 ;  /* 0x00000015ff007819 */ /* 0x000fe80000011600 */
[----:B------:R-:W-:Y:S11]  /*7c10*/  LOP3.LUT P0, RZ, R0, 0x3, R97, 0x48, !PT ;  /* 0x0000000300ff7812 */ /* 0x000ff60007804861 */
[----:B------:R-:W-:Y:S02]  /*7c20*/  @!UPT UIADD3 URZ, UPT, UPT, URZ, URZ, URZ ;  /* 0x000000fffffff290 */ /* 0x000fe4000fffe0ff */
[----:B------:R-:W-:Y:S05]  /*7c30*/  @!P0 BRA `(.L_x_142) ;  /* 0x0000000000408947 */ /* 0x000fea0003800000 */
[----:B------:R-:W2:Y:S01]  /*7c40*/  LDCU.64 UR8, c[0x4][0x70] ;  /* 0x01000e00ff0877ac */ /* 0x000ea20008000a00 */
[----:B------:R-:W-:Y:S01]  /*7c50*/  MOV R3, 0x0 ;  /* 0x0000000000037802 */ /* 0x000fe20000000f00 */
[----:B------:R-:W-:Y:S02]  /*7c60*/  HFMA2 R12, -RZ, RZ, 0, 5.9604644775390625e-08 ;  /* 0x00000001ff0c7431 */ /* 0x000fe400000001ff */
[----:B------:R-:W-:Y:S02]  /*7c70*/  IMAD.MOV.U32 R8, RZ, RZ, 0x192 ;  /* 0x00000192ff087424 */ /* 0x000fe400078e00ff */
[----:B------:R-:W-:Y:S01]  /*7c80*/  IMAD.MOV.U32 R13, RZ, RZ, RZ ;  /* 0x000000ffff0d7224 */ /* 0x000fe200078e00ff */
[----:B------:R-:W3:Y:S01]  /*7c90*/  LDCU.64 UR6, c[0x4][0x78] ;  /* 0x01000f00ff0677ac */ /* 0x000ee20008000a00 */
[----:B------:R-:W1:Y:S01]  /*7ca0*/  LDC.64 R2, c[0x4][R3] ;  /* 0x0100000003027b82 */ /* 0x000e620000000a00 */
[----:B------:R-:W5:Y:S01]  /*7cb0*/  LDCU.64 UR4, c[0x4][0x10] ;  /* 0x01000200ff0477ac */ /* 0x000f620008000a00 */
[----:B--2---:R-:W-:Y:S01]  /*7cc0*/  MOV R5, UR9 ;  /* 0x0000000900057c02 */ /* 0x004fe20008000f00 */
[----:B------:R-:W-:Y:S01]  /*7cd0*/  IMAD.U32 R4, RZ, RZ, UR8 ;  /* 0x00000008ff047e24 */ /* 0x000fe2000f8e00ff */
[----:B---3--:R-:W-:Y:S01]  /*7ce0*/  MOV R7, UR7 ;  /* 0x0000000700077c02 */ /* 0x008fe20008000f00 */
[----:B------:R-:W-:Y:S01]  /*7cf0*/  IMAD.U32 R6, RZ, RZ, UR6 ;  /* 0x00000006ff067e24 */ /* 0x000fe2000f8e00ff */
[----:B-----5:R-:W-:Y:S01]  /*7d00*/  MOV R11, UR5 ;  /* 0x00000005000b7c02 */ /* 0x020fe20008000f00 */
[----:B------:R-:W-:Y:S02]  /*7d10*/  IMAD.U32 R10, RZ, RZ, UR4 ;  /* 0x00000004ff0a7e24 */ /* 0x000fe4000f8e00ff */
[----:B------:R-:W-:Y:S07]  /*7d20*/  LEPC R20, `(.L_x_142) ;  /* 0x000000001014794e */ /* 0x000fee0000000000 */
[----:B-1--4-:R-:W-:Y:S05]  /*7d30*/  CALL.ABS.NOINC R2 ;  /* 0x0000000002007343 */ /* 0x012fea0003c00000 */
.L_x_142:
[----:B------:R-:W-:Y:S01]  /*7d40*/  ISETP.NE.AND P0, PT, R108, RZ, PT ;  /* 0x000000ff6c00720c */ /* 0x000fe20003f05270 */
[----:B------:R-:W-:Y:S05]  /*7d50*/  WARPSYNC.ALL ;  /* 0x0000000000007948 */ /* 0x000fea0003800000 */
[----:B------:R-:W-:Y:S01]  /*7d60*/  R2UR UR4, R48 ;  /* 0x00000000300472ca */ /* 0x000fe200000e0000 */
[----:B------:R-:W-:Y:S01]  /*7d70*/  IMAD.U32 R77, R58, 0x10000, RZ ;  /* 0x000100003a4d7824 */ /* 0x000fe200078e00ff */
[----:B------:R-:W-:Y:S01]  /*7d80*/  SHF.L.U32 R51, R56, 0x10, RZ ;  /* 0x0000001038337819 */ /* 0x000fe200000006ff */
[----:B----4-:R-:W-:Y:S01]  /*7d90*/  IMAD.U32 R76, R60, 0x10000, RZ ;  /* 0x000100003c4c7824 */ /* 0x010fe200078e00ff */
[----:B------:R-:W-:Y:S01]  /*7da0*/  PRMT R49, R56, 0x8880, RZ ;  /* 0x0000888038317816 */ /* 0x000fe200000000ff */
[----:B-1----:R-:W-:Y:S01]  /*7db0*/  IMAD.U32 R66, R62, 0x10000, RZ ;  /* 0x000100003e427824 */ /* 0x002fe200078e00ff */
[----:B------:R-:W-:Y:S01]  /*7dc0*/  SHF.L.U32 R52, R56, 0x8, RZ ;  /* 0x0000000838347819 */ /* 0x000fe200000006ff */
[----:B------:R-:W-:Y:S01]  /*7dd0*/  BSSY.RECONVERGENT B0, `(.L_x_143) ;  /* 0x00000a0000007945 */ /* 0x000fe20003800200 */
[----:B------:R-:W-:Y:S02]  /*7de0*/  SHF.R.S32.HI R51, RZ, 0x18, R51 ;  /* 0x00000018ff337819 */ /* 0x000fe40000011433 */
[C---:B------:R-:W-:Y:S02]  /*7df0*/  PRMT R82, R57.reuse, 0x8880, RZ ;  /* 0x0000888039527816 */ /* 0x040fe400000000ff */
[----:B------:R-:W-:Y:S01]  /*7e00*/  SHF.R.S32.HI R52, RZ, 0x18, R52 ;  /* 0x00000018ff347819 */ /* 0x000fe20000011434 */
[----:B------:R-:W1:Y:S01]  /*7e10*/  LDTM.x32 R4, tmem[UR4+0x20] ;  /* 0x00002004000479ee */ /* 0x000e6200082c0000 */
[----:B------:R-:W-:Y:S01]  /*7e20*/  NOP ;  /* 0x0000000000007918 */ /* 0x000fe20000000000 */
[----:B------:R-:W-:Y:S02]  /*7e30*/  IADD3 R110, PT, PT, R110, 0x210, RZ ;  /* 0x000002106e6e7810 */ /* 0x000fe40007ffe0ff */
[----:B------:R-:W-:Y:S02]  /*7e40*/  SHF.R.S32.HI R53, RZ, 0x18, R56 ;  /* 0x00000018ff357819 */ /* 0x000fe40000011438 */
[----:B------:R-:W-:Y:S02]  /*7e50*/  LOP3.LUT R110, R110, 0xfefffff8, RZ, 0xc0, !PT ;  /* 0xfefffff86e6e7812 */ /* 0x000fe400078ec0ff */
[----:B------:R-:W-:Y:S02]  /*7e60*/  SHF.L.U32 R81, R57, 0x10, RZ ;  /* 0x0000001039517819 */ /* 0x000fe400000006ff */
[----:B-1----:R1:W-:Y:S01]  /*7e70*/  SYNCS.ARRIVE.TRANS64.RED.A1T0 RZ, [R110+URZ], RZ ;  /* 0x000000ff6eff79a7 */ /* 0x0023e200081004ff */
[----:B------:R-:W-:Y:S02]  /*7e80*/  PRMT R79, R58, 0x8880, RZ ;  /* 0x000088803a4f7816 */ /* 0x000fe400000000ff */
[----:B------:R-:W-:Y:S02]  /*7e90*/  SHF.R.S32.HI R54, RZ, 0x18, R57 ;  /* 0x00000018ff367819 */ /* 0x000fe40000011439 */
[C---:B------:R-:W-:Y:S02]  /*7ea0*/  PRMT R73, R59.reuse, 0x8880, RZ ;  /* 0x000088803b497816 */ /* 0x040fe400000000ff */
[----:B------:R-:W-:Y:S02]  /*7eb0*/  SHF.R.S32.HI R55, RZ, 0x18, R58 ;  /* 0x00000018ff377819 */ /* 0x000fe4000001143a */
[----:B------:R-:W-:Y:S02]  /*7ec0*/  SHF.L.U32 R72, R59, 0x10, RZ ;  /* 0x000000103b487819 */ /* 0x000fe400000006ff */
[----:B------:R-:W-:Y:S02]  /*7ed0*/  PRMT R78, R60, 0x8880, RZ ;  /* 0x000088803c4e7816 */ /* 0x000fe400000000ff */
[----:B------:R-:W-:Y:S01]  /*7ee0*/  SHF.R.S32.HI R56, RZ, 0x18, R59 ;  /* 0x00000018ff387819 */ /* 0x000fe2000001143b */
[C---:B------:R-:W-:Y:S01]  /*7ef0*/  IMAD R0, R46.reuse, R4, RZ ;  /* 0x000000042e007224 */ /* 0x040fe200078e02ff */
[C---:B------:R-:W-:Y:S01]  /*7f00*/  PRMT R70, R61.reuse, 0x8880, RZ ;  /* 0x000088803d467816 */ /* 0x040fe200000000ff */
[C---:B------:R-:W-:Y:S01]  /*7f10*/  IMAD R2, R46.reuse, R5, RZ ;  /* 0x000000052e027224 */ /* 0x040fe200078e02ff */
[----:B------:R-:W-:Y:S01]  /*7f20*/  SHF.L.U32 R69, R61, 0x10, RZ ;  /* 0x000000103d457819 */ /* 0x000fe200000006ff */
[----:B------:R-:W-:Y:S01]  /*7f30*/  IMAD R3, R46, R6, RZ ;  /* 0x000000062e037224 */ /* 0x000fe200078e02ff */
[----:B------:R-:W-:Y:S01]  /*7f40*/  PRMT R67, R62, 0x8880, RZ ;  /* 0x000088803e437816 */ /* 0x000fe200000000ff */
[-C--:B------:R-:W-:Y:S01]  /*7f50*/  IMAD R0, R49, R50.reuse, R0 ;  /* 0x0000003231007224 */ /* 0x080fe200078e0200 */
[----:B------:R-:W-:Y:S01]  /*7f60*/  PRMT R64, R63, 0x8880, RZ ;  /* 0x000088803f407816 */ /* 0x000fe200000000ff */
[----:B------:R-:W-:Y:S01]  /*7f70*/  IMAD R7, R46, R7, RZ ;  /* 0x000000072e077224 */ /* 0x000fe200078e02ff */
[----:B------:R-:W-:Y:S01]  /*7f80*/  SHF.L.U32 R80, R57, 0x8, RZ ;  /* 0x0000000839507819 */ /* 0x000fe200000006ff */
[-C--:B------:R-:W-:Y:S01]  /*7f90*/  IMAD R2, R51, R50.reuse, R2 ;  /* 0x0000003233027224 */ /* 0x080fe200078e0202 */
[----:B------:R-:W-:Y:S01]  /*7fa0*/  SHF.R.S32.HI R51, RZ, 0x18, R81 ;  /* 0x00000018ff337819 */ /* 0x000fe20000011451 */
[----:B------:R-:W-:Y:S01]  /*7fb0*/  IMAD R3, R52, R50, R3 ;  /* 0x0000003234037224 */ /* 0x000fe200078e0203 */
[----:B------:R-:W-:Y:S01]  /*7fc0*/  SHF.R.S32.HI R52, RZ, 0x18, R72 ;  /* 0x00000018ff347819 */ /* 0x000fe20000011448 */
[----:B------:R-:W-:Y:S01]  /*7fd0*/  IMAD.MOV.U32 R49, RZ, RZ, R82 ;  /* 0x000000ffff317224 */ /* 0x000fe200078e0052 */
[----:B------:R-:W-:Y:S01]  /*7fe0*/  SHF.R.S32.HI R57, RZ, 0x18, R60 ;  /* 0x00000018ff397819 */ /* 0x000fe2000001143c */
[----:B------:R-:W-:Y:S01]  /*7ff0*/  IMAD R8, R46, R8, RZ ;  /* 0x000000082e087224 */ /* 0x000fe200078e02ff */
[----:B------:R-:W-:Y:S01]  /*8000*/  SHF.L.U32 R74, R58, 0x8, RZ ;  /* 0x000000083a4a7819 */ /* 0x000fe200000006ff */
[----:B------:R-:W-:Y:S01]  /*8010*/  IMAD R7, R53, R50, R7 ;  /* 0x0000003235077224 */ /* 0x000fe200078e0207 */
[----:B------:R-:W-:Y:S01]  /*8020*/  SHF.R.S32.HI R53, RZ, 0x18, R80 ;  /* 0x00000018ff357819 */ /* 0x000fe20000011450 */
[C---:B------:R-:W-:Y:S01]  /*8030*/  IMAD R9, R46.reuse, R9, RZ ;  /* 0x000000092e097224 */ /* 0x040fe200078e02ff */
[----:B------:R-:W-:Y:S01]  /*8040*/  SHF.R.S32.HI R58, RZ, 0x18, R61 ;  /* 0x00000018ff3a7819 */ /* 0x000fe2000001143d */
[C---:B------:R-:W-:Y:S01]  /*8050*/  IMAD R10, R46.reuse, R10, RZ ;  /* 0x0000000a2e0a7224 */ /* 0x040fe200078e02ff */
[----:B------:R-:W-:Y:S01]  /*8060*/  I2IP.S8.S32.SAT R101, R7, R3, RZ ;  /* 0x0000000307657239 */ /* 0x000fe200000014ff */
[----:B------:R-:W-:Y:S01]  /*8070*/  IMAD R8, R49, R50, R8 ;  /* 0x0000003231087224 */ /* 0x000fe200078e0208 */
[----:B------:R-:W-:Y:S01]  /*8080*/  MOV R49, R79 ;  /* 0x0000004f00317202 */ /* 0x000fe20000000f00 */
[----:B------:R-:W-:Y:S01]  /*8090*/  IMAD R11, R46, R11, RZ ;  /* 0x0000000b2e0b7224 */ /* 0x000fe200078e02ff */
[----:B------:R-:W-:Y:S01]  /*80a0*/  I2IP.S8.S32.SAT R100, R2, R0, R101 ;  /* 0x0000000002647239 */ /* 0x000fe20000001465 */
[-C--:B------:R-:W-:Y:S01]  /*80b0*/  IMAD R9, R51, R50.reuse, R9 ;  /* 0x0000003233097224 */ /* 0x080fe200078e0209 */
[----:B------:R-:W-:Y:S01]  /*80c0*/  SHF.R.S32.HI R51, RZ, 0x18, R77 ;  /* 0x00000018ff337819 */ /* 0x000fe2000001144d */
[----:B------:R-:W-:Y:S01]  /*80d0*/  IMAD R10, R53, R50, R10 ;  /* 0x00000032350a7224 */ /* 0x000fe200078e020a */
[----:B------:R-:W-:Y:S01]  /*80e0*/  SHF.L.U32 R71, R59, 0x8, RZ ;  /* 0x000000083b477819 */ /* 0x000fe200000006ff */
[----:B------:R-:W-:Y:S01]  /*80f0*/  IMAD R4, R46, R12, RZ ;  /* 0x0000000c2e047224 */ /* 0x000fe200078e02ff */
[----:B------:R-:W-:Y:S01]  /*8100*/  SHF.R.S32.HI R59, RZ, 0x18, R62 ;  /* 0x00000018ff3b7819 */ /* 0x000fe2000001143e */
[-C--:B------:R-:W-:Y:S01]  /*8110*/  IMAD R11, R54, R50.reuse, R11 ;  /* 0x00000032360b7224 */ /* 0x080fe200078e020b */
[----:B------:R-:W-:Y:S01]  /*8120*/  SHF.R.S32.HI R53, RZ, 0x18, R71 ;  /* 0x00000018ff357819 */ /* 0x000fe20000011447 */
[----:B------:R-:W-:Y:S01]  /*8130*/  IMAD R5, R46, R13, RZ ;  /* 0x0000000d2e057224 */ /* 0x000fe200078e02ff */
[----:B------:R-:W-:Y:S01]  /*8140*/  SHF.L.U32 R75, R60, 0x8, RZ ;  /* 0x000000083c4b7819 */ /* 0x000fe200000006ff */
[----:B------:R-:W-:Y:S01]  /*8150*/  IMAD R4, R49, R50, R4 ;  /* 0x0000003231047224 */ /* 0x000fe200078e0204 */
[----:B------:R-:W-:Y:S01]  /*8160*/  SHF.R.S32.HI R49, RZ, 0x18, R74 ;  /* 0x00000018ff317819 */ /* 0x000fe2000001144a */
[C---:B------:R-:W-:Y:S01]  /*8170*/  IMAD R6, R46.reuse, R14, RZ ;  /* 0x0000000e2e067224 */ /* 0x040fe200078e02ff */
[----:B------:R-:W-:Y:S01]  /*8180*/  I2IP.S8.S32.SAT R102, R11, R10, RZ ;  /* 0x0000000a0b667239 */ /* 0x000fe200000014ff */
[C---:B------:R-:W-:Y:S01]  /*8190*/  IMAD R15, R46.reuse, R15, RZ ;  /* 0x0000000f2e0f7224 */ /* 0x040fe200078e02ff */
[----:B------:R-:W-:Y:S01]  /*81a0*/  SHF.R.S32.HI R60, RZ, 0x18, R63 ;  /* 0x00000018ff3c7819 */ /* 0x000fe2000001143f */
[----:B------:R-:W-:Y:S01]  /*81b0*/  IMAD R5, R51, R50, R5 ;  /* 0x0000003233057224 */ /* 0x000fe200078e0205 */
[----:B------:R-:W-:Y:S01]  /*81c0*/  MOV R51, R73 ;  /* 0x0000004900337202 */ /* 0x000fe20000000f00 */
[C---:B------:R-:W-:Y:S01]  /*81d0*/  IMAD R12, R46.reuse, R16, RZ ;  /* 0x000000102e0c7224 */ /* 0x040fe200078e02ff */
[----:B------:R-:W-:Y:S01]  /*81e0*/  I2IP.S8.S32.SAT R101, R9, R8, R102 ;  /* 0x0000000809657239 */ /* 0x000fe20000001466 */
[----:B------:R-:W-:Y:S01]  /*81f0*/  IMAD R6, R49, R50, R6 ;  /* 0x0000003231067224 */ /* 0x000fe200078e0206 */
[----:B------:R-:W-:Y:S01]  /*8200*/  MOV R49, R78 ;  /* 0x0000004e00317202 */ /* 0x000fe20000000f00 */
[----:B------:R-:W-:Y:S01]  /*8210*/  IMAD R13, R46, R17, RZ ;  /* 0x000000112e0d7224 */ /* 0x000fe200078e02ff */
[----:B------:R-:W-:Y:S01]  /*8220*/  SHF.L.U32 R68, R61, 0x8, RZ ;  /* 0x000000083d447819 */ /* 0x000fe200000006ff */
[----:B------:R-:W-:Y:S01]  /*8230*/  IMAD R15, R55, R50, R15 ;  /* 0x00000032370f7224 */ /* 0x000fe200078e020f */
[----:B------:R-:W-:Y:S01]  /*8240*/  SHF.L.U32 R65, R62, 0x8, RZ ;  /* 0x000000083e417819 */ /* 0x000fe200000006ff */
[C---:B------:R-:W-:Y:S01]  /*8250*/  IMAD R14, R46.reuse, R18, RZ ;  /* 0x000000122e0e7224 */ /* 0x040fe200078e02ff */
[----:B------:R-:W-:Y:S01]  /*8260*/  SHF.L.U32 R62, R63, 0x10, RZ ;  /* 0x000000103f3e7819 */ /* 0x000fe200000006ff */
[----:B------:R-:W-:Y:S01]  /*8270*/  IMAD R12, R51, R50, R12 ;  /* 0x00000032330c7224 */ /* 0x000fe200078e020c */
[----:B------:R-:W-:Y:S01]  /*8280*/  I2IP.S8.S32.SAT R102, R15, R6, RZ ;  /* 0x000000060f667239 */ /* 0x000fe200000014ff */
[----:B------:R-:W-:Y:S01]  /*8290*/  IMAD R19, R46, R19, RZ ;  /* 0x000000132e137224 */ /* 0x000fe200078e02ff */
[----:B------:R-:W-:Y:S01]  /*82a0*/  SHF.R.S32.HI R51, RZ, 0x18, R76 ;  /* 0x00000018ff337819 */ /* 0x000fe2000001144c */
[----:B------:R-:W-:Y:S01]  /*82b0*/  IMAD R13, R52, R50, R13 ;  /* 0x00000032340d7224 */ /* 0x000fe200078e020d */
[----:B------:R-:W-:Y:S01]  /*82c0*/  I2IP.S8.S32.SAT R102, R5, R4, R102 ;  /* 0x0000000405667239 */ /* 0x000fe20000001466 */
[C---:B------:R-:W-:Y:S01]  /*82d0*/  IMAD R16, R46.reuse, R20, RZ ;  /* 0x000000142e107224 */ /* 0x040fe200078e02ff */
[----:B------:R-:W-:Y:S01]  /*82e0*/  SHF.R.S32.HI R52, RZ, 0x18, R62 ;  /* 0x00000018ff347819 */ /* 0x000fe2000001143e */
[-C--:B------:R-:W-:Y:S01]  /*82f0*/  IMAD R14, R53, R50.reuse, R14 ;  /* 0x00000032350e7224 */ /* 0x080fe200078e020e */
[----:B------:R-:W-:Y:S01]  /*8300*/  SHF.R.S32.HI R53, RZ, 0x18, R75 ;  /* 0x00000018ff357819 */ /* 0x000fe2000001144b */
[----:B------:R-:W-:Y:S01]  /*8310*/  IMAD R17, R46, R21, RZ ;  /* 0x000000152e117224 */ /* 0x000fe200078e02ff */
[----:B------:R-:W-:Y:S01]  /*8320*/  SHF.L.U32 R61, R63, 0x8, RZ ;  /* 0x000000083f3d7819 */ /* 0x000fe200000006ff */
[----:B------:R-:W-:Y:S01]  /*8330*/  IMAD R19, R56, R50, R19 ;  /* 0x0000003238137224 */ /* 0x000fe200078e0213 */
[----:B-1----:R-:W-:Y:S01]  /*8340*/  IADD3 R110, PT, PT, R44, 0x1, RZ ;  /* 0x000000012c6e7810 */ /* 0x002fe20007ffe0ff */
[C---:B------:R-:W-:Y:S02]  /*8350*/  IMAD R18, R46.reuse, R22, RZ ;  /* 0x000000162e127224 */ /* 0x040fe400078e02ff */
[----:B------:R-:W-:Y:S01]  /*8360*/  IMAD R16, R49, R50, R16 ;  /* 0x0000003231107224 */ /* 0x000fe200078e0210 */
[----:B------:R-:W-:Y:S01]  /*8370*/  I2IP.S8.S32.SAT R103, R19, R14, RZ ;  /* 0x0000000e13677239 */ /* 0x000fe200000014ff */
[C---:B------:R-:W-:Y:S02]  /*8380*/  IMAD R23, R46.reuse, R23, RZ ;  /* 0x000000172e177224 */ /* 0x040fe400078e02ff */
[----:B------:R-:W-:Y:S01]  /*8390*/  IMAD R17, R51, R50, R17 ;  /* 0x0000003233117224 */ /* 0x000fe200078e0211 */
[----:B------:R-:W-:Y:S01]  /*83a0*/  I2IP.S8.S32.SAT R103, R13, R12, R103 ;  /* 0x0000000c0d677239 */ /* 0x000fe20000001467 */
[C---:B------:R-:W-:Y:S01]  /*83b0*/  IMAD R20, R46.reuse, R24, RZ ;  /* 0x000000182e147224 */ /* 0x040fe200078e02ff */
[----:B------:R-:W-:Y:S01]  /*83c0*/  SHF.R.S32.HI R51, RZ, 0x18, R69 ;  /* 0x00000018ff337819 */ /* 0x000fe20000011445 */
[-C--:B------:R-:W-:Y:S01]  /*83d0*/  IMAD R18, R53, R50.reuse, R18 ;  /* 0x0000003235127224 */ /* 0x080fe200078e0212 */
[----:B------:R-:W-:Y:S01]  /*83e0*/  SHF.R.S32.HI R53, RZ, 0x18, R68 ;  /* 0x00000018ff357819 */ /* 0x000fe20000011444 */
[----:B------:R-:W-:Y:S01]  /*83f0*/  IMAD.MOV.U32 R49, RZ, RZ, R70 ;  /* 0x000000ffff317224 */ /* 0x000fe200078e0046 */
[----:B------:R1:W-:Y:S01]  /*8400*/  STS.128 [R95+UR49+0x3300], R100 ;  /* 0x003300645f007988 */ /* 0x0003e20008000c31 */
[C---:B------:R-:W-:Y:S02]  /*8410*/  IMAD R21, R46.reuse, R25, RZ ;  /* 0x000000192e157224 */ /* 0x040fe400078e02ff */
[----:B------:R-:W-:Y:S02]  /*8420*/  IMAD R23, R57, R50, R23 ;  /* 0x0000003239177224 */ /* 0x000fe400078e0217 */
[C---:B------:R-:W-:Y:S02]  /*8430*/  IMAD R22, R46.reuse, R26, RZ ;  /* 0x0000001a2e167224 */ /* 0x040fe400078e02ff */
[----:B------:R-:W-:Y:S01]  /*8440*/  IMAD R20, R49, R50, R20 ;  /* 0x0000003231147224 */ /* 0x000fe200078e0214 */
[----:B------:R-:W-:Y:S01]  /*8450*/  I2IP.S8.S32.SAT R116, R23, R18, RZ ;  /* 0x0000001217747239 */ /* 0x000fe200000014ff */
[C---:B------:R-:W-:Y:S01]  /*8460*/  IMAD R27, R46.reuse, R27, RZ ;  /* 0x0000001b2e1b7224 */ /* 0x040fe200078e02ff */
[----:B------:R-:W-:Y:S01]  /*8470*/  MOV R49, R67 ;  /* 0x0000004300317202 */ /* 0x000fe20000000f00 */
[----:B------:R-:W-:Y:S01]  /*8480*/  IMAD R21, R51, R50, R21 ;  /* 0x0000003233157224 */ /* 0x000fe200078e0215 */
[----:B------:R-:W-:Y:S01]  /*8490*/  I2IP.S8.S32.SAT R116, R17, R16, R116 ;  /* 0x0000001011747239 */ /* 0x000fe20000001474 */
[----:B------:R-:W-:Y:S01]  /*84a0*/  IMAD R24, R46, R28, RZ ;  /* 0x0000001c2e187224 */ /* 0x000fe200078e02ff */
[----:B------:R-:W-:Y:S01]  /*84b0*/  SHF.R.S32.HI R51, RZ, 0x18, R66 ;  /* 0x00000018ff337819 */ /* 0x000fe20000011442 */
[-C--:B------:R-:W-:Y:S01]  /*84c0*/  IMAD R22, R53, R50.reuse, R22 ;  /* 0x0000003235167224 */ /* 0x080fe200078e0216 */
[----:B------:R-:W-:Y:S01]  /*84d0*/  SHF.R.S32.HI R53, RZ, 0x18, R61 ;  /* 0x00000018ff357819 */ /* 0x000fe2000001143d */
[-C--:B------:R-:W-:Y:S02]  /*84e0*/  IMAD R27, R58, R50.reuse, R27 ;  /* 0x000000323a1b7224 */ /* 0x080fe400078e021b */
[C---:B------:R-:W-:Y:S02]  /*84f0*/  IMAD R25, R46.reuse, R29, RZ ;  /* 0x0000001d2e197224 */ /* 0x040fe400078e02ff */
[----:B------:R-:W-:Y:S01]  /*8500*/  IMAD R24, R49, R50, R24 ;  /* 0x0000003231187224 */ /* 0x000fe200078e0218 */
[----:B------:R-:W-:Y:S01]  /*8510*/  SHF.R.S32.HI R49, RZ, 0x18, R65 ;  /* 0x00000018ff317819 */ /* 0x000fe20000011441 */
[C---:B------:R-:W-:Y:S01]  /*8520*/  IMAD R26, R46.reuse, R30, RZ ;  /* 0x0000001e2e1a7224 */ /* 0x040fe200078e02ff */
[----:B------:R-:W-:Y:S01]  /*8530*/  I2IP.S8.S32.SAT R117, R27, R22, RZ ;  /* 0x000000161b757239 */ /* 0x000fe200000014ff */
[C---:B------:R-:W-:Y:S02]  /*8540*/  IMAD R31, R46.reuse, R31, RZ ;  /* 0x0000001f2e1f7224 */ /* 0x040fe400078e02ff */
[----:B------:R-:W-:Y:S01]  /*8550*/  IMAD R25, R51, R50, R25 ;  /* 0x0000003233197224 */ /* 0x000fe200078e0219 */
[----:B------:R-:W-:Y:S01]  /*8560*/  MOV R51, R64 ;  /* 0x0000004000337202 */ /* 0x000fe20000000f00 */
[C---:B------:R-:W-:Y:S01]  /*8570*/  IMAD R28, R46.reuse, R32, RZ ;  /* 0x000000202e1c7224 */ /* 0x040fe200078e02ff */
[----:B------:R-:W-:Y:S01]  /*8580*/  I2IP.S8.S32.SAT R117, R21, R20, R117 ;  /* 0x0000001415757239 */ /* 0x000fe20000001475 */
[-C--:B------:R-:W-:Y:S02]  /*8590*/  IMAD R26, R49, R50.reuse, R26 ;  /* 0x00000032311a7224 */ /* 0x080fe400078e021a */
[C---:B------:R-:W-:Y:S02]  /*85a0*/  IMAD R29, R46.reuse, R33, RZ ;  /* 0x000000212e1d7224 */ /* 0x040fe400078e02ff */
[-C--:B------:R-:W-:Y:S02]  /*85b0*/  IMAD R31, R59, R50.reuse, R31 ;  /* 0x000000323b1f7224 */ /* 0x080fe400078e021f */
[----:B------:R-:W-:Y:S02]  /*85c0*/  IMAD R28, R51, R50, R28 ;  /* 0x00000032331c7224 */ /* 0x000fe400078e021c */
[----:B------:R-:W-:Y:S01]  /*85d0*/  IMAD R30, R46, R34, RZ ;  /* 0x000000222e1e7224 */ /* 0x000fe200078e02ff */
[----:B------:R-:W-:Y:S01]  /*85e0*/  I2IP.S8.S32.SAT R113, R31, R26, RZ ;  /* 0x0000001a1f717239 */ /* 0x000fe200000014ff */
[----:B------:R-:W-:Y:S02]  /*85f0*/  IMAD R29, R52, R50, R29 ;  /* 0x00000032341d7224 */ /* 0x000fe400078e021d */
[----:B------:R-:W-:Y:S01]  /*8600*/  IMAD R35, R46, R35, RZ ;  /* 0x000000232e237224 */ /* 0x000fe200078e02ff */
[----:B------:R-:W-:Y:S01]  /*8610*/  I2IP.S8.S32.SAT R118, R25, R24, R113 ;  /* 0x0000001819767239 */ /* 0x000fe20000001471 */
[-C--:B------:R-:W-:Y:S02]  /*8620*/  IMAD R30, R53, R50.reuse, R30 ;  /* 0x00000032351e7224 */ /* 0x080fe400078e021e */
[----:B------:R-:W-:Y:S05]  /*8630*/  IMAD R35, R60, R50, R35 ;  /* 0x000000323c237224 */ /* 0x000fea00078e0223 */
[----:B------:R-:W-:Y:S04]  /*8640*/  I2IP.S8.S32.SAT R114, R35, R30, RZ ;  /* 0x0000001e23727239 */ /* 0x000fe800000014ff */
[----:B------:R-:W-:Y:S05]  /*8650*/  I2IP.S8.S32.SAT R119, R29, R28, R114 ;  /* 0x0000001c1d777239 */ /* 0x000fea0000001472 */
        /* <DEDUP_REMOVED lines=9> */
[----:B------:R-:W-:Y:S02]  /*86f0*/  UIADD3 UR12, UP0, UPT, UR52, 0x680, URZ ;  /* 0x00000680340c7890 */ /* 0x000fe4000ff1e0ff */
[----:B------:R-:W-:Y:S02]  /*8700*/  UIADD3 UR9, UPT, UPT, UR41, 0x20, URZ ;  /* 0x0000002029097890 */ /* 0x000fe4000fffe0ff */
[----:B------:R-:W-:Y:S02]  /*8710*/  UIADD3 UR8, UPT, UPT, UR49, 0x3300, URZ ;  /* 0x0000330031087890 */ /* 0x000fe4000fffe0ff */
[----:B------:R-:W-:Y:S01]  /*8720*/  UIADD3.X UR13, UPT, UPT, URZ, UR53, URZ, UP0, !UPT ;  /* 0x00000035ff0d7290 */ /* 0x000fe200087fe4ff */
[----:B------:R-:W-:Y:S01]  /*8730*/  UMOV UR10, UR42 ;  /* 0x0000002a000a7c82 */ /* 0x000fe20008000000 */
[----:B------:R-:W-:Y:S01]  /*8740*/  UMOV UR11, UR36 ;  /* 0x00000024000b7c82 */ /* 0x000fe20008000000 */
[----:B------:R-:W-:Y:S02]  /*8750*/  UIADD3 UR5, UPT, UPT, UR41, 0x60, URZ ;  /* 0x0000006029057890 */ /* 0x000fe4000fffe0ff */
[----:B------:R-:W-:Y:S01]  /*8760*/  UIADD3 UR4, UPT, UPT, UR49, 0x3b00, URZ ;  /* 0x00003b0031047890 */ /* 0x000fe2000fffe0ff */
[----:B------:R-:W-:Y:S03]  /*8770*/  UMOV UR6, UR42 ;  /* 0x0000002a00067c82 */ /* 0x000fe60008000000 */
[----:B------:R2:W-:Y:S01]  /*8780*/  UTMASTG.3D [UR8], [UR12] ;  /* 0x000000080c0073b5 */ /* 0x0005e20008010000 */
[----:B------:R-:W-:Y:S04]  /*8790*/  UMOV UR7, UR36 ;  /* 0x0000002400077c82 */ /* 0x000fe80008000000 */
[----:B------:R2:W-:Y:S01]  /*87a0*/  UTMASTG.3D [UR4], [UR12] ;  /* 0x000000040c0073b5 */ /* 0x0005e20008010000 */
[----:B------:R0:W-:Y:S01]  /*87b0*/  UTMACMDFLUSH ;  /* 0x00000000000079b7 */ /* 0x0001e20000000000 */
[----:B--2---:R-:W-:Y:S04]  /*87c0*/  DEPBAR.LE SB0, 0x1 ;  /* 0x000080400000791a */ /* 0x004fe80000000000 */
.L_x_144:
[----:B------:R-:W-:Y:S05]  /*87d0*/  BSYNC.RECONVERGENT B0 ;  /* 0x0000000000007941 */ /* 0x000fea0003800200 */
.L_x_143:
[----:B------:R-:W-:Y:S01]  /*87e0*/  BAR.SYNC.DEFER_BLOCKING 0x1, 0x80 ;  /* 0x0042000000007b1d */ /* 0x000fe20000010000 */
[----:B------:R-:W-:Y:S01]  /*87f0*/  ISETP.NE.AND P2, PT, R109, RZ, PT ;  /* 0x000000ff6d00720c */ /* 0x000fe20003f45270 */
[----:B------:R-:W-:Y:S01]  /*8800*/  IMAD.IADD R20, R43, 0x1, R83 ;  /* 0x000000012b147824 */ /* 0x000fe200078e0253 */
[----:B------:R-:W-:Y:S01]  /*8810*/  ISETP.NE.AND P0, PT, R111, 0x2, PT ;  /* 0x000000026f00780c */ /* 0x000fe20003f05270 */
[----:B------:R-:W-:Y:S01]  /*8820*/  IMAD.IADD R21, R45, 0x1, R90 ;  /* 0x000000012d157824 */ /* 0x000fe200078e025a */
[----:B------:R-:W-:Y:S02]  /*8830*/  ISETP.NE.AND P1, PT, R110, 0x4, PT ;  /* 0x000000046e00780c */ /* 0x000fe40003f25270 */
[----:B------:R-:W-:Y:S02]  /*8840*/  SEL R0, RZ, 0x1, P0 ;  /* 0x00000001ff007807 */ /* 0x000fe40000000000 */
[----:B------:R-:W-:Y:S02]  /*8850*/  SEL R3, RZ, 0x1, P1 ;  /* 0x00000001ff037807 */ /* 0x000fe40000800000 */
[----:B------:R-:W-:Y:S02]  /*8860*/  LOP3.LUT R105, R105, R0, RZ, 0x3c, !PT ;  /* 0x0000000069697212 */ /* 0x000fe400078e3cff */
[----:B------:R-:W-:Y:S02]  /*8870*/  LOP3.LUT R106, R106, R3, RZ, 0x3c, !PT ;  /* 0x000000036a6a7212 */ /* 0x000fe400078e3cff */
[----:B------:R-:W-:Y:S02]  /*8880*/  @P2 R2UR UR36, R98 ;  /* 0x00000000622422ca */ /* 0x000fe400000e0000 */
[----:B------:R-:W-:Y:S02]  /*8890*/  SEL R111, R111, RZ, P0 ;  /* 0x000000ff6f6f7207 */ /* 0x000fe40000000000 */
[----:B------:R-:W-:Y:S01]  /*88a0*/  SEL R44, R110, RZ, P1 ;  /* 0x000000ff6e2c7207 */ /* 0x000fe20000800000 */
[----:B------:R-:W-:Y:S10]  /*88b0*/  @P2 BRA `(.L_x_145) ;  /* 0xffffffd400bc2947 */ /* 0x000ff4000383ffff */
[----:B------:R-:W-:Y:S05]  /*88c0*/  EXIT ;  /* 0x000000000000794d */ /* 0x000fea0003800000 */
.L_x_25:
[----:B--2---:R2:W4:Y:S02]  /*88d0*/  SYNCS.PHASECHK.TRANS64.TRYWAIT P0, [R3+URZ+0x240], R2 ;  /* 0x00024002030075a7 */ /* 0x00452400080011ff */
[----:B----4-:R-:W-:Y:S05]  /*88e0*/  @!P0 NANOSLEEP.SYNCS 0x989680 ;  /* 0x009896800000895d */ /* 0x010fea0003900000 */
[----:B------:R-:W4:Y:S02]  /*88f0*/  @!P0 SYNCS.PHASECHK.TRANS64 P0, [R3+URZ+0x240], R2 ;  /* 0x00024002030085a7 */ /* 0x000f2400080010ff */
[----:B----4-:R-:W-:Y:S05]  /*8900*/  @!P0 BRA `(.L_x_25) ;  /* 0xfffffffc00f08947 */ /* 0x010fea000383ffff */
[----:B------:R-:W-:Y:S05]  /*8910*/  BRA `(.L_x_146) ;  /* 0xffffff9000647947 */ /* 0x000fea000383ffff */
.L_x_28:
[----:B-1----:R-:W-:-:S07]  /*8920*/  MOV R2, UR33 ;  /* 0x0000002100027c02 */ /* 0x002fce0008000f00 */
.L_x_147:
[----:B-1----:R1:W2:Y:S02]  /*8930*/  SYNCS.PHASECHK.TRANS64.TRYWAIT P0, [R2+URZ+0xd0], R5 ;  /* 0x0000d005020075a7 */ /* 0x0022a400080011ff */
[----:B--2---:R-:W-:Y:S05]  /*8940*/  @!P0 NANOSLEEP.SYNCS 0x989680 ;  /* 0x009896800000895d */ /* 0x004fea0003900000 */
[----:B------:R-:W2:Y:S02]  /*8950*/  @!P0 SYNCS.PHASECHK.TRANS64 P0, [R2+URZ+0xd0], R5 ;  /* 0x0000d005020085a7 */ /* 0x000ea400080010ff */
[----:B--2---:R-:W-:Y:S05]  /*8960*/  @!P0 BRA `(.L_x_147) ;  /* 0xfffffffc00f08947 */ /* 0x004fea000383ffff */
[----:B------:R-:W-:Y:S05]  /*8970*/  BRA `(.L_x_27) ;  /* 0xffffff9000c87947 */ /* 0x000fea000383ffff */
.L_x_35:
[----:B-1----:R-:W-:-:S07]  /*8980*/  MOV R2, UR17 ;  /* 0x0000001100027c02 */ /* 0x002fce0008000f00 */
.L_x_148:
[----:B-1----:R1:W2:Y:S02]  /*8990*/  SYNCS.PHASECHK.TRANS64.TRYWAIT P0, [R2+URZ+0xd0], R5 ;  /* 0x0000d005020075a7 */ /* 0x0022a400080011ff */
[----:B--2---:R-:W-:Y:S05]  /*89a0*/  @!P0 NANOSLEEP.SYNCS 0x989680 ;  /* 0x009896800000895d */ /* 0x004fea0003900000 */
[----:B------:R-:W2:Y:S02]  /*89b0*/  @!P0 SYNCS.PHASECHK.TRANS64 P0, [R2+URZ+0xd0], R5 ;  /* 0x0000d005020085a7 */ /* 0x000ea400080010ff */
[----:B--2---:R-:W-:Y:S05]  /*89c0*/  @!P0 BRA `(.L_x_148) ;  /* 0xfffffffc00f08947 */ /* 0x004fea000383ffff */
[----:B------:R-:W-:Y:S05]  /*89d0*/  BRA `(.L_x_34) ;  /* 0xffffff9400807947 */ /* 0x000fea000383ffff */
.L_x_40:
[----:B-1----:R1:W2:Y:S02]  /*89e0*/  SYNCS.PHASECHK.TRANS64.TRYWAIT P0, [R2+URZ+0x1d0], R3 ;  /* 0x0001d003020075a7 */ /* 0x0022a400080011ff */
[----:B--2---:R-:W-:Y:S05]  /*89f0*/  @!P0 NANOSLEEP.SYNCS 0x989680 ;  /* 0x009896800000895d */ /* 0x004fea0003900000 */
[----:B------:R-:W2:Y:S02]  /*8a00*/  @!P0 SYNCS.PHASECHK.TRANS64 P0, [R2+URZ+0x1d0], R3 ;  /* 0x0001d003020085a7 */ /* 0x000ea400080010ff */
[----:B--2---:R-:W-:Y:S05]  /*8a10*/  @!P0 BRA `(.L_x_40) ;  /* 0xfffffffc00f08947 */ /* 0x004fea000383ffff */
[----:B------:R-:W-:Y:S05]  /*8a20*/  BRA `(.L_x_149) ;  /* 0xffffff9800207947 */ /* 0x000fea000383ffff */
.L_x_44:
[----:B---3--:R-:W-:-:S07]  /*8a30*/  MOV R0, UR4 ;  /* 0x0000000400007c02 */ /* 0x008fce0008000f00 */
.L_x_150:
[----:B-1----:R1:W2:Y:S02]  /*8a40*/  SYNCS.PHASECHK.TRANS64.TRYWAIT P0, [R0+URZ], R3 ;  /* 0x00000003000075a7 */ /* 0x0022a400080011ff */
[----:B--2---:R-:W-:Y:S05]  /*8a50*/  @!P0 NANOSLEEP.SYNCS 0x989680 ;  /* 0x009896800000895d */ /* 0x004fea0003900000 */
[----:B------:R-:W2:Y:S02]  /*8a60*/  @!P0 SYNCS.PHASECHK.TRANS64 P0, [R0+URZ], R3 ;  /* 0x00000003000085a7 */ /* 0x000ea400080010ff */
[----:B--2---:R-:W-:Y:S05]  /*8a70*/  @!P0 BRA `(.L_x_150) ;  /* 0xfffffffc00f08947 */ /* 0x004fea000383ffff */
[----:B------:R-:W-:Y:S05]  /*8a80*/  BRA `(.L_x_151) ;  /* 0xffffff9c00907947 */ /* 0x000fea000383ffff */
.L_x_45:
[----:B---3--:R-:W-:-:S07]  /*8a90*/  MOV R0, UR4 ;  /* 0x0000000400007c02 */ /* 0x008fce0008000f00 */
.L_x_152:
[----:B-1----:R1:W2:Y:S02]  /*8aa0*/  SYNCS.PHASECHK.TRANS64.TRYWAIT P0, [R0+URZ], R3 ;  /* 0x00000003000075a7 */ /* 0x0022a400080011ff */
[----:B--2---:R-:W-:Y:S05]  /*8ab0*/  @!P0 NANOSLEEP.SYNCS 0x989680 ;  /* 0x009896800000895d */ /* 0x004fea0003900000 */
[----:B------:R-:W2:Y:S02]  /*8ac0*/  @!P0 SYNCS.PHASECHK.TRANS64 P0, [R0+URZ], R3 ;  /* 0x00000003000085a7 */ /* 0x000ea400080010ff */
[----:B--2---:R-:W-:Y:S05]  /*8ad0*/  @!P0 BRA `(.L_x_152) ;  /* 0xfffffffc00f08947 */ /* 0x004fea000383ffff */
[----:B------:R-:W-:Y:S05]  /*8ae0*/  BRA `(.L_x_153) ;  /* 0xffffff9c009c7947 */ /* 0x000fea000383ffff */
.L_x_46:
[----:B---3--:R-:W-:-:S07]  /*8af0*/  MOV R0, UR4 ;  /* 0x0000000400007c02 */ /* 0x008fce0008000f00 */
.L_x_154:
[----:B-1----:R1:W2:Y:S02]  /*8b00*/  SYNCS.PHASECHK.TRANS64.TRYWAIT P0, [R0+URZ], R3 ;  /* 0x00000003000075a7 */ /* 0x0022a400080011ff */
[----:B--2---:R-:W-:Y:S05]  /*8b10*/  @!P0 NANOSLEEP.SYNCS 0x989680 ;  /* 0x009896800000895d */ /* 0x004fea0003900000 */
[----:B------:R-:W2:Y:S02]  /*8b20*/  @!P0 SYNCS.PHASECHK.TRANS64 P0, [R0+URZ], R3 ;  /* 0x00000003000085a7 */ /* 0x000ea400080010ff */
[----:B--2---:R-:W-:Y:S05]  /*8b30*/  @!P0 BRA `(.L_x_154) ;  /* 0xfffffffc00f08947 */ /* 0x004fea000383ffff */
[----:B------:R-:W-:Y:S05]  /*8b40*/  BRA `(.L_x_155) ;  /* 0xffffff9c00a87947 */ /* 0x000fea000383ffff */
.L_x_47:
[----:B---3--:R-:W-:-:S07]  /*8b50*/  MOV R0, UR4 ;  /* 0x0000000400007c02 */ /* 0x008fce0008000f00 */
.L_x_156:
[----:B-1----:R1:W2:Y:S02]  /*8b60*/  SYNCS.PHASECHK.TRANS64.TRYWAIT P0, [R0+URZ], R3 ;  /* 0x00000003000075a7 */ /* 0x0022a400080011ff */
[----:B--2---:R-:W-:Y:S05]  /*8b70*/  @!P0 NANOSLEEP.SYNCS 0x989680 ;  /* 0x009896800000895d */ /* 0x004fea0003900000 */
[----:B------:R-:W2:Y:S02]  /*8b80*/  @!P0 SYNCS.PHASECHK.TRANS64 P0, [R0+URZ], R3 ;  /* 0x00000003000085a7 */ /* 0x000ea400080010ff */
[----:B--2---:R-:W-:Y:S05]  /*8b90*/  @!P0 BRA `(.L_x_156) ;  /* 0xfffffffc00f08947 */ /* 0x004fea000383ffff */
[----:B------:R-:W-:Y:S05]  /*8ba0*/  BRA `(.L_x_157) ;  /* 0xffffff9c00b47947 */ /* 0x000fea000383ffff */
.L_x_48:
[----:B---3--:R-:W-:-:S07]  /*8bb0*/  MOV R0, UR4 ;  /* 0x0000000400007c02 */ /* 0x008fce0008000f00 */
.L_x_158:
[----:B-1----:R1:W2:Y:S02]  /*8bc0*/  SYNCS.PHASECHK.TRANS64.TRYWAIT P0, [R0+URZ], R3 ;  /* 0x00000003000075a7 */ /* 0x0022a400080011ff */
[----:B--2---:R-:W-:Y:S05]  /*8bd0*/  @!P0 NANOSLEEP.SYNCS 0x989680 ;  /* 0x009896800000895d */ /* 0x004fea0003900000 */
[----:B------:R-:W2:Y:S02]  /*8be0*/  @!P0 SYNCS.PHASECHK.TRANS64 P0, [R0+URZ], R3 ;  /* 0x00000003000085a7 */ /* 0x000ea400080010ff */
[----:B--2---:R-:W-:Y:S05]  /*8bf0*/  @!P0 BRA `(.L_x_158) ;  /* 0xfffffffc00f08947 */ /* 0x004fea000383ffff */
[----:B------:R-:W-:Y:S05]  /*8c00*/  BRA `(.L_x_159) ;  /* 0xffffff9c00c07947 */ /* 0x000fea000383ffff */
.L_x_49:
[----:B---3--:R-:W-:-:S07]  /*8c10*/  MOV R0, UR4 ;  /* 0x0000000400007c02 */ /* 0x008fce0008000f00 */
.L_x_160:
[----:B-1----:R1:W2:Y:S02]  /*8c20*/  SYNCS.PHASECHK.TRANS64.TRYWAIT P0, [R0+URZ], R3 ;  /* 0x00000003000075a7 */ /* 0x0022a400080011ff */
[----:B--2---:R-:W-:Y:S05]  /*8c30*/  @!P0 NANOSLEEP.SYNCS 0x989680 ;  /* 0x009896800000895d */ /* 0x004fea0003900000 */
[----:B------:R-:W2:Y:S02]  /*8c40*/  @!P0 SYNCS.PHASECHK.TRANS64 P0, [R0+URZ], R3 ;  /* 0x00000003000085a7 */ /* 0x000ea400080010ff */
[----:B--2---:R-:W-:Y:S05]  /*8c50*/  @!P0 BRA `(.L_x_160) ;  /* 0xfffffffc00f08947 */ /* 0x004fea000383ffff */
[----:B------:R-:W-:Y:S05]  /*8c60*/  BRA `(.L_x_161) ;  /* 0xffffff9c00cc7947 */ /* 0x000fea000383ffff */
.L_x_50:
[----:B---3--:R-:W-:-:S07]  /*8c70*/  MOV R0, UR4 ;  /* 0x0000000400007c02 */ /* 0x008fce0008000f00 */
.L_x_162:
[----:B-1----:R1:W2:Y:S02]  /*8c80*/  SYNCS.PHASECHK.TRANS64.TRYWAIT P0, [R0+URZ], R3 ;  /* 0x00000003000075a7 */ /* 0x0022a400080011ff */
[----:B--2---:R-:W-:Y:S05]  /*8c90*/  @!P0 NANOSLEEP.SYNCS 0x989680 ;  /* 0x009896800000895d */ /* 0x004fea0003900000 */
[----:B------:R-:W2:Y:S02]  /*8ca0*/  @!P0 SYNCS.PHASECHK.TRANS64 P0, [R0+URZ], R3 ;  /* 0x00000003000085a7 */ /* 0x000ea400080010ff */
[----:B--2---:R-:W-:Y:S05]  /*8cb0*/  @!P0 BRA `(.L_x_162) ;  /* 0xfffffffc00f08947 */ /* 0x004fea000383ffff */
[----:B------:R-:W-:Y:S05]  /*8cc0*/  BRA `(.L_x_163) ;  /* 0xffffff9c00d87947 */ /* 0x000fea000383ffff */
.L_x_51:
[----:B---3--:R-:W-:-:S07]  /*8cd0*/  MOV R0, UR4 ;  /* 0x0000000400007c02 */ /* 0x008fce0008000f00 */
.L_x_164:
[----:B-1----:R1:W2:Y:S02]  /*8ce0*/  SYNCS.PHASECHK.TRANS64.TRYWAIT P0, [R0+URZ], R3 ;  /* 0x00000003000075a7 */ /* 0x0022a400080011ff */
[----:B--2---:R-:W-:Y:S05]  /*8cf0*/  @!P0 NANOSLEEP.SYNCS 0x989680 ;  /* 0x009896800000895d */ /* 0x004fea0003900000 */
[----:B------:R-:W2:Y:S02]  /*8d00*/  @!P0 SYNCS.PHASECHK.TRANS64 P0, [R0+URZ], R3 ;  /* 0x00000003000085a7 */ /* 0x000ea400080010ff */
[----:B--2---:R-:W-:Y:S05]  /*8d10*/  @!P0 BRA `(.L_x_164) ;  /* 0xfffffffc00f08947 */ /* 0x004fea000383ffff */
[----:B------:R-:W-:Y:S05]  /*8d20*/  BRA `(.L_x_165) ;  /* 0xffffff9c00e47947 */ /* 0x000fea000383ffff */
.L_x_52:
[----:B---3--:R-:W-:-:S07]  /*8d30*/  MOV R0, UR4 ;  /* 0x0000000400007c02 */ /* 0x008fce0008000f00 */
.L_x_166:
[----:B-1----:R1:W2:Y:S02]  /*8d40*/  SYNCS.PHASECHK.TRANS64.TRYWAIT P0, [R0+URZ], R3 ;  /* 0x00000003000075a7 */ /* 0x0022a400080011ff */
[----:B--2---:R-:W-:Y:S05]  /*8d50*/  @!P0 NANOSLEEP.SYNCS 0x989680 ;  /* 0x009896800000895d */ /* 0x004fea0003900000 */
[----:B------:R-:W2:Y:S02]  /*8d60*/  @!P0 SYNCS.PHASECHK.TRANS64 P0, [R0+URZ], R3 ;  /* 0x00000003000085a7 */ /* 0x000ea400080010ff */
[----:B--2---:R-:W-:Y:S05]  /*8d70*/  @!P0 BRA `(.L_x_166) ;  /* 0xfffffffc00f08947 */ /* 0x004fea000383ffff */
[----:B------:R-:W-:Y:S05]  /*8d80*/  BRA `(.L_x_167) ;  /* 0xffffff9c00f07947 */ /* 0x000fea000383ffff */
.L_x_53:
[----:B---3--:R-:W-:-:S07]  /*8d90*/  MOV R0, UR4 ;  /* 0x0000000400007c02 */ /* 0x008fce0008000f00 */
.L_x_168:
[----:B-1----:R1:W2:Y:S02]  /*8da0*/  SYNCS.PHASECHK.TRANS64.TRYWAIT P0, [R0+URZ], R3 ;  /* 0x00000003000075a7 */ /* 0x0022a400080011ff */
[----:B--2---:R-:W-:Y:S05]  /*8db0*/  @!P0 NANOSLEEP.SYNCS 0x989680 ;  /* 0x009896800000895d */ /* 0x004fea0003900000 */
[----:B------:R-:W2:Y:S02]  /*8dc0*/  @!P0 SYNCS.PHASECHK.TRANS64 P0, [R0+URZ], R3 ;  /* 0x00000003000085a7 */ /* 0x000ea400080010ff */
[----:B--2---:R-:W-:Y:S05]  /*8dd0*/  @!P0 BRA `(.L_x_168) ;  /* 0xfffffffc00f08947 */ /* 0x004fea000383ffff */
[----:B------:R-:W-:Y:S05]  /*8de0*/  BRA `(.L_x_169) ;  /* 0xffffff9c00fc7947 */ /* 0x000fea000383ffff */
.L_x_54:
[----:B---3--:R-:W-:-:S07]  /*8df0*/  MOV R0, UR4 ;  /* 0x0000000400007c02 */ /* 0x008fce0008000f00 */
.L_x_170:
[----:B-1----:R1:W2:Y:S02]  /*8e00*/  SYNCS.PHASECHK.TRANS64.TRYWAIT P0, [R0+URZ], R3 ;  /* 0x00000003000075a7 */ /* 0x0022a400080011ff */
[----:B--2---:R-:W-:Y:S05]  /*8e10*/  @!P0 NANOSLEEP.SYNCS 0x989680 ;  /* 0x009896800000895d */ /* 0x004fea0003900000 */
[----:B------:R-:W2:Y:S02]  /*8e20*/  @!P0 SYNCS.PHASECHK.TRANS64 P0, [R0+URZ], R3 ;  /* 0x00000003000085a7 */ /* 0x000ea400080010ff */
[----:B--2---:R-:W-:Y:S05]  /*8e30*/  @!P0 BRA `(.L_x_170) ;  /* 0xfffffffc00f08947 */ /* 0x004fea000383ffff */
[----:B------:R-:W-:Y:S05]  /*8e40*/  BRA `(.L_x_171) ;  /* 0xffffffa000087947 */ /* 0x000fea000383ffff */
.L_x_55:
[----:B---3--:R-:W-:-:S07]  /*8e50*/  MOV R0, UR4 ;  /* 0x0000000400007c02 */ /* 0x008fce0008000f00 */
.L_x_172:
[----:B-1----:R1:W2:Y:S02]  /*8e60*/  SYNCS.PHASECHK.TRANS64.TRYWAIT P0, [R0+URZ], R3 ;  /* 0x00000003000075a7 */ /* 0x0022a400080011ff */
[----:B--2---:R-:W-:Y:S05]  /*8e70*/  @!P0 NANOSLEEP.SYNCS 0x989680 ;  /* 0x009896800000895d */ /* 0x004fea0003900000 */
[----:B------:R-:W2:Y:S02]  /*8e80*/  @!P0 SYNCS.PHASECHK.TRANS64 P0, [R0+URZ], R3 ;  /* 0x00000003000085a7 */ /* 0x000ea400080010ff */
[----:B--2---:R-:W-:Y:S05]  /*8e90*/  @!P0 BRA `(.L_x_172) ;  /* 0xfffffffc00f08947 */ /* 0x004fea000383ffff */
[----:B------:R-:W-:Y:S05]  /*8ea0*/  BRA `(.L_x_173) ;  /* 0xffffffa000147947 */ /* 0x000fea000383ffff */
.L_x_56:
[----:B---3--:R-:W-:-:S07]  /*8eb0*/  MOV R0, UR4 ;  /* 0x0000000400007c02 */ /* 0x008fce0008000f00 */
.L_x_174:
[----:B-1----:R1:W2:Y:S02]  /*8ec0*/  SYNCS.PHASECHK.TRANS64.TRYWAIT P0, [R0+URZ], R3 ;  /* 0x00000003000075a7 */ /* 0x0022a400080011ff */
[----:B--2---:R-:W-:Y:S05]  /*8ed0*/  @!P0 NANOSLEEP.SYNCS 0x989680 ;  /* 0x009896800000895d */ /* 0x004fea0003900000 */
[----:B------:R-:W2:Y:S02]  /*8ee0*/  @!P0 SYNCS.PHASECHK.TRANS64 P0, [R0+URZ], R3 ;  /* 0x00000003000085a7 */ /* 0x000ea400080010ff */
[----:B--2---:R-:W-:Y:S05]  /*8ef0*/  @!P0 BRA `(.L_x_174) ;  /* 0xfffffffc00f08947 */ /* 0x004fea000383ffff */
[----:B------:R-:W-:Y:S05]  /*8f00*/  BRA `(.L_x_175) ;  /* 0xffffffa000207947 */ /* 0x000fea000383ffff */
.L_x_57:
[----:B---3--:R-:W-:-:S07]  /*8f10*/  MOV R0, UR4 ;  /* 0x0000000400007c02 */ /* 0x008fce0008000f00 */
.L_x_176:
[----:B-1----:R1:W2:Y:S02]  /*8f20*/  SYNCS.PHASECHK.TRANS64.TRYWAIT P0, [R0+URZ], R3 ;  /* 0x00000003000075a7 */ /* 0x0022a400080011ff */
[----:B--2---:R-:W-:Y:S05]  /*8f30*/  @!P0 NANOSLEEP.SYNCS 0x989680 ;  /* 0x009896800000895d */ /* 0x004fea0003900000 */
[----:B------:R-:W2:Y:S02]  /*8f40*/  @!P0 SYNCS.PHASECHK.TRANS64 P0, [R0+URZ], R3 ;  /* 0x00000003000085a7 */ /* 0x000ea400080010ff */
[----:B--2---:R-:W-:Y:S05]  /*8f50*/  @!P0 BRA `(.L_x_176) ;  /* 0xfffffffc00f08947 */ /* 0x004fea000383ffff */
[----:B------:R-:W-:Y:S05]  /*8f60*/  BRA `(.L_x_177) ;  /* 0xffffffa0002c7947 */ /* 0x000fea000383ffff */
.L_x_58:
[----:B---3--:R-:W-:-:S07]  /*8f70*/  MOV R0, UR4 ;  /* 0x0000000400007c02 */ /* 0x008fce0008000f00 */
.L_x_178:
[----:B-1----:R1:W2:Y:S02]  /*8f80*/  SYNCS.PHASECHK.TRANS64.TRYWAIT P0, [R0+URZ], R3 ;  /* 0x00000003000075a7 */ /* 0x0022a400080011ff */
[----:B--2---:R-:W-:Y:S05]  /*8f90*/  @!P0 NANOSLEEP.SYNCS 0x989680 ;  /* 0x009896800000895d */ /* 0x004fea0003900000 */
[----:B------:R-:W2:Y:S02]  /*8fa0*/  @!P0 SYNCS.PHASECHK.TRANS64 P0, [R0+URZ], R3 ;  /* 0x00000003000085a7 */ /* 0x000ea400080010ff */
[----:B--2---:R-:W-:Y:S05]  /*8fb0*/  @!P0 BRA `(.L_x_178) ;  /* 0xfffffffc00f08947 */ /* 0x004fea000383ffff */
[----:B------:R-:W-:Y:S05]  /*8fc0*/  BRA `(.L_x_179) ;  /* 0xffffffa000387947 */ /* 0x000fea000383ffff */
.L_x_59:
[----:B---3--:R-:W-:-:S07]  /*8fd0*/  MOV R0, UR4 ;  /* 0x0000000400007c02 */ /* 0x008fce0008000f00 */
.L_x_180:
[----:B-1----:R1:W2:Y:S02]  /*8fe0*/  SYNCS.PHASECHK.TRANS64.TRYWAIT P0, [R0+URZ], R3 ;  /* 0x00000003000075a7 */ /* 0x0022a400080011ff */
[----:B--2---:R-:W-:Y:S05]  /*8ff0*/  @!P0 NANOSLEEP.SYNCS 0x989680 ;  /* 0x009896800000895d */ /* 0x004fea0003900000 */
[----:B------:R-:W2:Y:S02]  /*9000*/  @!P0 SYNCS.PHASECHK.TRANS64 P0, [R0+URZ], R3 ;  /* 0x00000003000085a7 */ /* 0x000ea400080010ff */
[----:B--2---:R-:W-:Y:S05]  /*9010*/  @!P0 BRA `(.L_x_180) ;  /* 0xfffffffc00f08947 */ /* 0x004fea000383ffff */
[----:B------:R-:W-:Y:S05]  /*9020*/  BRA `(.L_x_181) ;  /* 0xffffffa000447947 */ /* 0x000fea000383ffff */
.L_x_60:
[----:B---3--:R-:W-:-:S07]  /*9030*/  MOV R0, UR4 ;  /* 0x0000000400007c02 */ /* 0x008fce0008000f00 */
.L_x_182:
[----:B-1----:R1:W2:Y:S02]  /*9040*/  SYNCS.PHASECHK.TRANS64.TRYWAIT P0, [R0+URZ], R3 ;  /* 0x00000003000075a7 */ /* 0x0022a400080011ff */
[----:B--2---:R-:W-:Y:S05]  /*9050*/  @!P0 NANOSLEEP.SYNCS 0x989680 ;  /* 0x009896800000895d */ /* 0x004fea0003900000 */
[----:B------:R-:W2:Y:S02]  /*9060*/  @!P0 SYNCS.PHASECHK.TRANS64 P0, [R0+URZ], R3 ;  /* 0x00000003000085a7 */ /* 0x000ea400080010ff */
[----:B--2---:R-:W-:Y:S05]  /*9070*/  @!P0 BRA `(.L_x_182) ;  /* 0xfffffffc00f08947 */ /* 0x004fea000383ffff */
[----:B------:R-:W-:Y:S05]  /*9080*/  BRA `(.L_x_183) ;  /* 0xffffffa000507947 */ /* 0x000fea000383ffff */
.L_x_61:
[----:B---3--:R-:W-:-:S07]  /*9090*/  MOV R0, UR4 ;  /* 0x0000000400007c02 */ /* 0x008fce0008000f00 */
.L_x_184:
[----:B-1----:R1:W2:Y:S02]  /*90a0*/  SYNCS.PHASECHK.TRANS64.TRYWAIT P0, [R0+URZ], R3 ;  /* 0x00000003000075a7 */ /* 0x0022a400080011ff */
[----:B--2---:R-:W-:Y:S05]  /*90b0*/  @!P0 NANOSLEEP.SYNCS 0x989680 ;  /* 0x009896800000895d */ /* 0x004fea0003900000 */
[----:B------:R-:W2:Y:S02]  /*90c0*/  @!P0 SYNCS.PHASECHK.TRANS64 P0, [R0+URZ], R3 ;  /* 0x00000003000085a7 */ /* 0x000ea400080010ff */
[----:B--2---:R-:W-:Y:S05]  /*90d0*/  @!P0 BRA `(.L_x_184) ;  /* 0xfffffffc00f08947 */ /* 0x004fea000383ffff */
[----:B------:R-:W-:Y:S05]  /*90e0*/  BRA `(.L_x_185) ;  /* 0xffffffa0005c7947 */ /* 0x000fea000383ffff */
.L_x_62:
[----:B---3--:R-:W-:-:S07]  /*90f0*/  MOV R0, UR4 ;  /* 0x0000000400007c02 */ /* 0x008fce0008000f00 */
.L_x_186:
[----:B-1----:R1:W2:Y:S02]  /*9100*/  SYNCS.PHASECHK.TRANS64.TRYWAIT P0, [R0+URZ], R3 ;  /* 0x00000003000075a7 */ /* 0x0022a400080011ff */
[----:B--2---:R-:W-:Y:S05]  /*9110*/  @!P0 NANOSLEEP.SYNCS 0x989680 ;  /* 0x009896800000895d */ /* 0x004fea0003900000 */
[----:B------:R-:W2:Y:S02]  /*9120*/  @!P0 SYNCS.PHASECHK.TRANS64 P0, [R0+URZ], R3 ;  /* 0x00000003000085a7 */ /* 0x000ea400080010ff */
[----:B--2---:R-:W-:Y:S05]  /*9130*/  @!P0 BRA `(.L_x_186) ;  /* 0xfffffffc00f08947 */ /* 0x004fea000383ffff */
[----:B------:R-:W-:Y:S05]  /*9140*/  BRA `(.L_x_187) ;  /* 0xffffffa000687947 */ /* 0x000fea000383ffff */
.L_x_63:
[----:B---3--:R-:W-:-:S07]  /*9150*/  MOV R0, UR4 ;  /* 0x0000000400007c02 */ /* 0x008fce0008000f00 */
.L_x_188:
[----:B-1----:R1:W2:Y:S02]  /*9160*/  SYNCS.PHASECHK.TRANS64.TRYWAIT P0, [R0+URZ], R3 ;  /* 0x00000003000075a7 */ /* 0x0022a400080011ff */
[----:B--2---:R-:W-:Y:S05]  /*9170*/  @!P0 NANOSLEEP.SYNCS 0x989680 ;  /* 0x009896800000895d */ /* 0x004fea0003900000 */
[----:B------:R-:W2:Y:S02]  /*9180*/  @!P0 SYNCS.PHASECHK.TRANS64 P0, [R0+URZ], R3 ;  /* 0x00000003000085a7 */ /* 0x000ea400080010ff */
[----:B--2---:R-:W-:Y:S05]  /*9190*/  @!P0 BRA `(.L_x_188) ;  /* 0xfffffffc00f08947 */ /* 0x004fea000383ffff */
[----:B------:R-:W-:Y:S05]  /*91a0*/  BRA `(.L_x_189) ;  /* 0xffffffa000747947 */ /* 0x000fea000383ffff */
.L_x_64:
[----:B---3--:R-:W-:-:S07]  /*91b0*/  MOV R0, UR4 ;  /* 0x0000000400007c02 */ /* 0x008fce0008000f00 */
.L_x_190:
[----:B-1----:R1:W2:Y:S02]  /*91c0*/  SYNCS.PHASECHK.TRANS64.TRYWAIT P0, [R0+URZ], R3 ;  /* 0x00000003000075a7 */ /* 0x0022a400080011ff */
[----:B--2---:R-:W-:Y:S05]  /*91d0*/  @!P0 NANOSLEEP.SYNCS 0x989680 ;  /* 0x009896800000895d */ /* 0x004fea0003900000 */
[----:B------:R-:W2:Y:S02]  /*91e0*/  @!P0 SYNCS.PHASECHK.TRANS64 P0, [R0+URZ], R3 ;  /* 0x00000003000085a7 */ /* 0x000ea400080010ff */
[----:B--2---:R-:W-:Y:S05]  /*91f0*/  @!P0 BRA `(.L_x_190) ;  /* 0xfffffffc00f08947 */ /* 0x004fea000383ffff */
[----:B------:R-:W-:Y:S05]  /*9200*/  BRA `(.L_x_191) ;  /* 0xffffffa000807947 */ /* 0x000fea000383ffff */
.L_x_65:
[----:B---3--:R-:W-:-:S07]  /*9210*/  MOV R0, UR4 ;  /* 0x0000000400007c02 */ /* 0x008fce0008000f00 */
.L_x_192:
[----:B-1----:R1:W2:Y:S02]  /*9220*/  SYNCS.PHASECHK.TRANS64.TRYWAIT P0, [R0+URZ], R3 ;  /* 0x00000003000075a7 */ /* 0x0022a400080011ff */
[----:B--2---:R-:W-:Y:S05]  /*9230*/  @!P0 NANOSLEEP.SYNCS 0x989680 ;  /* 0x009896800000895d */ /* 0x004fea0003900000 */
[----:B------:R-:W2:Y:S02]  /*9240*/  @!P0 SYNCS.PHASECHK.TRANS64 P0, [R0+URZ], R3 ;  /* 0x00000003000085a7 */ /* 0x000ea400080010ff */
[----:B--2---:R-:W-:Y:S05]  /*9250*/  @!P0 BRA `(.L_x_192) ;  /* 0xfffffffc00f08947 */ /* 0x004fea000383ffff */
[----:B------:R-:W-:Y:S05]  /*9260*/  BRA `(.L_x_193) ;  /* 0xffffffa0008c7947 */ /* 0x000fea000383ffff */
.L_x_66:
[----:B---3--:R-:W-:-:S07]  /*9270*/  MOV R0, UR4 ;  /* 0x0000000400007c02 */ /* 0x008fce0008000f00 */
.L_x_194:
[----:B-1----:R1:W2:Y:S02]  /*9280*/  SYNCS.PHASECHK.TRANS64.TRYWAIT P0, [R0+URZ], R3 ;  /* 0x00000003000075a7 */ /* 0x0022a400080011ff */
[----:B--2---:R-:W-:Y:S05]  /*9290*/  @!P0 NANOSLEEP.SYNCS 0x989680 ;  /* 0x009896800000895d */ /* 0x004fea0003900000 */
[----:B------:R-:W2:Y:S02]  /*92a0*/  @!P0 SYNCS.PHASECHK.TRANS64 P0, [R0+URZ], R3 ;  /* 0x00000003000085a7 */ /* 0x000ea400080010ff */
[----:B--2---:R-:W-:Y:S05]  /*92b0*/  @!P0 BRA `(.L_x_194) ;  /* 0xfffffffc00f08947 */ /* 0x004fea000383ffff */
[----:B------:R-:W-:Y:S05]  /*92c0*/  BRA `(.L_x_195) ;  /* 0xffffffa000987947 */ /* 0x000fea000383ffff */
.L_x_67:
[----:B---3--:R-:W-:-:S07]  /*92d0*/  MOV R0, UR4 ;  /* 0x0000000400007c02 */ /* 0x008fce0008000f00 */
.L_x_196:
[----:B-1----:R1:W2:Y:S02]  /*92e0*/  SYNCS.PHASECHK.TRANS64.TRYWAIT P0, [R0+URZ], R3 ;  /* 0x00000003000075a7 */ /* 0x0022a400080011ff */
[----:B--2---:R-:W-:Y:S05]  /*92f0*/  @!P0 NANOSLEEP.SYNCS 0x989680 ;  /* 0x009896800000895d */ /* 0x004fea0003900000 */
[----:B------:R-:W2:Y:S02]  /*9300*/  @!P0 SYNCS.PHASECHK.TRANS64 P0, [R0+URZ], R3 ;  /* 0x00000003000085a7 */ /* 0x000ea400080010ff */
[----:B--2---:R-:W-:Y:S05]  /*9310*/  @!P0 BRA `(.L_x_196) ;  /* 0xfffffffc00f08947 */ /* 0x004fea000383ffff */
[----:B------:R-:W-:Y:S05]  /*9320*/  BRA `(.L_x_197) ;  /* 0xffffffa000a47947 */ /* 0x000fea000383ffff */
.L_x_68:
[----:B---3--:R-:W-:-:S07]  /*9330*/  MOV R0, UR4 ;  /* 0x0000000400007c02 */ /* 0x008fce0008000f00 */
.L_x_198:
[----:B-1----:R1:W2:Y:S02]  /*9340*/  SYNCS.PHASECHK.TRANS64.TRYWAIT P0, [R0+URZ], R3 ;  /* 0x00000003000075a7 */ /* 0x0022a400080011ff */
[----:B--2---:R-:W-:Y:S05]  /*9350*/  @!P0 NANOSLEEP.SYNCS 0x989680 ;  /* 0x009896800000895d */ /* 0x004fea0003900000 */
[----:B------:R-:W2:Y:S02]  /*9360*/  @!P0 SYNCS.PHASECHK.TRANS64 P0, [R0+URZ], R3 ;  /* 0x00000003000085a7 */ /* 0x000ea400080010ff */
[----:B--2---:R-:W-:Y:S05]  /*9370*/  @!P0 BRA `(.L_x_198) ;  /* 0xfffffffc00f08947 */ /* 0x004fea000383ffff */
[----:B------:R-:W-:Y:S05]  /*9380*/  BRA `(.L_x_199) ;  /* 0xffffffa000b07947 */ /* 0x000fea000383ffff */
.L_x_71:
[----:B-1----:R1:W2:Y:S02]  /*9390*/  SYNCS.PHASECHK.TRANS64.TRYWAIT P0, [R0+URZ+0x230], R5 ;  /* 0x00023005000075a7 */ /* 0x0022a400080011ff */
[----:B--2---:R-:W-:Y:S05]  /*93a0*/  @!P0 NANOSLEEP.SYNCS 0x989680 ;  /* 0x009896800000895d */ /* 0x004fea0003900000 */
[----:B------:R-:W2:Y:S02]  /*93b0*/  @!P0 SYNCS.PHASECHK.TRANS64 P0, [R0+URZ+0x230], R5 ;  /* 0x00023005000085a7 */ /* 0x000ea400080010ff */
[----:B--2---:R-:W-:Y:S05]  /*93c0*/  @!P0 BRA `(.L_x_71) ;  /* 0xfffffffc00f08947 */ /* 0x004fea000383ffff */
[----:B------:R-:W-:Y:S05]  /*93d0*/  BRA `(.L_x_200) ;  /* 0xffffffa400107947 */ /* 0x000fea000383ffff */
.L_x_72:
[----:B------:R-:W-:-:S07]  /*93e0*/  MOV R0, UR5 ;  /* 0x0000000500007c02 */ /* 0x000fce0008000f00 */
.L_x_201:
[----:B-1----:R1:W2:Y:S02]  /*93f0*/  SYNCS.PHASECHK.TRANS64.TRYWAIT P0, [R0+URZ+0x1e0], R7 ;  /* 0x0001e007000075a7 */ /* 0x0022a400080011ff */
[----:B--2---:R-:W-:Y:S05]  /*9400*/  @!P0 NANOSLEEP.SYNCS 0x989680 ;  /* 0x009896800000895d */ /* 0x004fea0003900000 */
[----:B------:R-:W2:Y:S02]  /*9410*/  @!P0 SYNCS.PHASECHK.TRANS64 P0, [R0+URZ+0x1e0], R7 ;  /* 0x0001e007000085a7 */ /* 0x000ea400080010ff */
[----:B--2---:R-:W-:Y:S05]  /*9420*/  @!P0 BRA `(.L_x_201) ;  /* 0xfffffffc00f08947 */ /* 0x004fea000383ffff */
[----:B------:R-:W-:Y:S05]  /*9430*/  BRA `(.L_x_202) ;  /* 0xffffffa400207947 */ /* 0x000fea000383ffff */
.L_x_73:
[----:B-1----:R1:W2:Y:S02]  /*9440*/  SYNCS.PHASECHK.TRANS64.TRYWAIT P1, [R0+URZ+0x1d0], R5 ;  /* 0x0001d005000075a7 */ /* 0x0022a400080211ff */
[----:B--2---:R-:W-:Y:S05]  /*9450*/  @!P1 NANOSLEEP.SYNCS 0x989680 ;  /* 0x009896800000995d */ /* 0x004fea0003900000 */
[----:B------:R-:W2:Y:S02]  /*9460*/  @!P1 SYNCS.PHASECHK.TRANS64 P1, [R0+URZ+0x1d0], R5 ;  /* 0x0001d005000095a7 */ /* 0x000ea400080210ff */
[----:B--2---:R-:W-:Y:S05]  /*9470*/  @!P1 BRA `(.L_x_73) ;  /* 0xfffffffc00f09947 */ /* 0x004fea000383ffff */
[----:B------:R-:W-:Y:S05]  /*9480*/  BRA `(.L_x_203) ;  /* 0xffffffa400507947 */ /* 0x000fea000383ffff */
.L_x_76:
[----:B------:R-:W-:-:S07]  /*9490*/  MOV R0, UR5 ;  /* 0x0000000500007c02 */ /* 0x000fce0008000f00 */
.L_x_204:
[----:B-1----:R1:W2:Y:S02]  /*94a0*/  SYNCS.PHASECHK.TRANS64.TRYWAIT P0, [R0+URZ+0x1e0], R3 ;  /* 0x0001e003000075a7 */ /* 0x0022a400080011ff */
[----:B--2---:R-:W-:Y:S05]  /*94b0*/  @!P0 NANOSLEEP.SYNCS 0x989680 ;  /* 0x009896800000895d */ /* 0x004fea0003900000 */
[----:B------:R-:W2:Y:S02]  /*94c0*/  @!P0 SYNCS.PHASECHK.TRANS64 P0, [R0+URZ+0x1e0], R3 ;  /* 0x0001e003000085a7 */ /* 0x000ea400080010ff */
[----:B--2---:R-:W-:Y:S05]  /*94d0*/  @!P0 BRA `(.L_x_204) ;  /* 0xfffffffc00f08947 */ /* 0x004fea000383ffff */
[----:B------:R-:W-:Y:S05]  /*94e0*/  BRA `(.L_x_75) ;  /* 0xffffffa400a47947 */ /* 0x000fea000383ffff */
.L_x_85:
[----:B-1----:R-:W-:-:S04]  /*94f0*/  MOV R4, UR6 ;  /* 0x0000000600047c02 */ /* 0x002fc80008000f00 */
[----:B------:R1:W2:Y:S03]  /*9500*/  SYNCS.PHASECHK.TRANS64.TRYWAIT P0, [R4+URZ+0x8], R5 ;  /* 0x00000805040075a7 */ /* 0x0002a600080011ff */
[----:B--2---:R-:W-:Y:S05]  /*9510*/  @!P0 NANOSLEEP.SYNCS 0x989680 ;  /* 0x009896800000895d */ /* 0x004fea0003900000 */
[----:B------:R-:W2:Y:S02]  /*9520*/  @!P0 SYNCS.PHASECHK.TRANS64 P0, [R4+URZ+0x8], R5 ;  /* 0x00000805040085a7 */ /* 0x000ea400080010ff */
[----:B--2---:R-:W-:Y:S05]  /*9530*/  @!P0 BRA `(.L_x_85) ;  /* 0xfffffffc00ec8947 */ /* 0x004fea000383ffff */
[----:B------:R-:W-:Y:S05]  /*9540*/  BRA `(.L_x_84) ;  /* 0xffffffa800587947 */ /* 0x000fea000383ffff */
.L_x_87:
[----:B------:R-:W-:Y:S01]  /*9550*/  BSSY B0, `(.L_x_205) ;  /* 0x0000006000007945 */ /* 0x000fe20003800000 */
[----:B------:R-:W-:-:S07]  /*9560*/  MOV R15, 0xffffffff ;  /* 0xffffffff000f7802 */ /* 0x000fce0000000f00 */
[----:B-1---5:R-:W-:Y:S05]  /*9570*/  WARPSYNC.COLLECTIVE R15, `(.L_x_206) ;  /* 0x000000000f0c7348 */ /* 0x022fea0003c00000 */
[----:B------:R-:W-:Y:S02]  /*9580*/  ELECT P6, UR79, PT ;  /* 0x00000000004f782f */ /* 0x000fe400038c0000 */
[----:B------:R-:W-:Y:S01]  /*9590*/  MOV R14, UR79 ;  /* 0x0000004f000e7c02 */ /* 0x000fe20008000f00 */
[----:B-1---5:R-:W-:Y:S10]  /*95a0*/  ENDCOLLECTIVE ;  /* 0x000000000000791b */ /* 0x022ff40003800000 */
.L_x_206:
[----:B------:R-:W-:Y:S05]  /*95b0*/  BSYNC B0 ;  /* 0x0000000000007941 */ /* 0x000fea0003800000 */
.L_x_205:
[----:B------:R-:W-:Y:S05]  /*95c0*/  BRA `(.L_x_207) ;  /* 0xffffffa800887947 */ /* 0x000fea000383ffff */
.L_x_89:
[----:B-1----:R-:W-:-:S04]  /*95d0*/  MOV R2, UR6 ;  /* 0x0000000600027c02 */ /* 0x002fc80008000f00 */
[----:B------:R1:W2:Y:S03]  /*95e0*/  SYNCS.PHASECHK.TRANS64.TRYWAIT P0, [R2+URZ+0x8], R3 ;  /* 0x00000803020075a7 */ /* 0x0002a600080011ff */
[----:B--2---:R-:W-:Y:S05]  /*95f0*/  @!P0 NANOSLEEP.SYNCS 0x989680 ;  /* 0x009896800000895d */ /* 0x004fea0003900000 */
[----:B------:R-:W2:Y:S02]  /*9600*/  @!P0 SYNCS.PHASECHK.TRANS64 P0, [R2+URZ+0x8], R3 ;  /* 0x00000803020085a7 */ /* 0x000ea400080010ff */
[----:B--2---:R-:W-:Y:S05]  /*9610*/  @!P0 BRA `(.L_x_89) ;  /* 0xfffffffc00ec8947 */ /* 0x004fea000383ffff */
[----:B------:R-:W-:Y:S05]  /*9620*/  BRA `(.L_x_88) ;  /* 0xffffffa8008c7947 */ /* 0x000fea000383ffff */
.L_x_90:
[----:B-1----:R1:W2:Y:S02]  /*9630*/  SYNCS.PHASECHK.TRANS64.TRYWAIT P0, [R0+URZ+0x1d0], R5 ;  /* 0x0001d005000075a7 */ /* 0x0022a400080011ff */
[----:B--2---:R-:W-:Y:S05]  /*9640*/  @!P0 NANOSLEEP.SYNCS 0x989680 ;  /* 0x009896800000895d */ /* 0x004fea0003900000 */
[----:B------:R-:W2:Y:S02]  /*9650*/  @!P0 SYNCS.PHASECHK.TRANS64 P0, [R0+URZ+0x1d0], R5 ;  /* 0x0001d005000085a7 */ /* 0x000ea400080010ff */
[----:B--2---:R-:W-:Y:S05]  /*9660*/  @!P0 BRA `(.L_x_90) ;  /* 0xfffffffc00f08947 */ /* 0x004fea000383ffff */
[----:B------:R-:W-:Y:S05]  /*9670*/  BRA `(.L_x_208) ;  /* 0xffffffac00687947 */ /* 0x000fea000383ffff */
.L_x_92:
[----:B------:R-:W-:-:S07]  /*9680*/  MOV R0, UR10 ;  /* 0x0000000a00007c02 */ /* 0x000fce0008000f00 */
.L_x_209:
[----:B-1----:R1:W2:Y:S02]  /*9690*/  SYNCS.PHASECHK.TRANS64.TRYWAIT P0, [R0+URZ+0x210], R5 ;  /* 0x00021005000075a7 */ /* 0x0022a400080011ff */
[----:B--2---:R-:W-:Y:S05]  /*96a0*/  @!P0 NANOSLEEP.SYNCS 0x989680 ;  /* 0x009896800000895d */ /* 0x004fea0003900000 */
[----:B------:R-:W2:Y:S02]  /*96b0*/  @!P0 SYNCS.PHASECHK.TRANS64 P0, [R0+URZ+0x210], R5 ;  /* 0x00021005000085a7 */ /* 0x000ea400080010ff */
[----:B--2---:R-:W-:Y:S05]  /*96c0*/  @!P0 BRA `(.L_x_209) ;  /* 0xfffffffc00f08947 */ /* 0x004fea000383ffff */
[----:B------:R-:W-:Y:S05]  /*96d0*/  BRA `(.L_x_210) ;  /* 0xffffffac00b47947 */ /* 0x000fea000383ffff */
.L_x_95:
[----:B------:R-:W-:Y:S07]  /*96e0*/  MOV R0, UR9 ;  /* 0x0000000900007c02 */ /* 0x000fee0008000f00 */
.L_x_211:
[----:B-1----:R1:W2:Y:S02]  /*96f0*/  SYNCS.PHASECHK.TRANS64.TRYWAIT P0, [R0+URZ], R5 ;  /* 0x00000005000075a7 */ /* 0x0022a400080011ff */
[----:B--2---:R-:W-:Y:S05]  /*9700*/  @!P0 NANOSLEEP.SYNCS 0x989680 ;  /* 0x009896800000895d */ /* 0x004fea0003900000 */
[----:B------:R-:W2:Y:S02]  /*9710*/  @!P0 SYNCS.PHASECHK.TRANS64 P0, [R0+URZ], R5 ;  /* 0x00000005000085a7 */ /* 0x000ea400080010ff */
[----:B--2---:R-:W-:Y:S05]  /*9720*/  @!P0 BRA `(.L_x_211) ;  /* 0xfffffffc00f08947 */ /* 0x004fea000383ffff */
[----:B------:R-:W-:Y:S05]  /*9730*/  BRA `(.L_x_94) ;  /* 0xffffffac00c87947 */ /* 0x000fea000383ffff */
.L_x_99:
[----:B-1----:R-:W-:-:S07]  /*9740*/  MOV R0, UR7 ;  /* 0x0000000700007c02 */ /* 0x002fce0008000f00 */
.L_x_212:
[----:B-1----:R1:W2:Y:S02]  /*9750*/  SYNCS.PHASECHK.TRANS64.TRYWAIT P0, [R0+URZ], R3 ;  /* 0x00000003000075a7 */ /* 0x0022a400080011ff */
[----:B--2---:R-:W-:Y:S05]  /*9760*/  @!P0 NANOSLEEP.SYNCS 0x989680 ;  /* 0x009896800000895d */ /* 0x004fea0003900000 */
[----:B------:R-:W2:Y:S02]  /*9770*/  @!P0 SYNCS.PHASECHK.TRANS64 P0, [R0+URZ], R3 ;  /* 0x00000003000085a7 */ /* 0x000ea400080010ff */
[----:B--2---:R-:W-:Y:S05]  /*9780*/  @!P0 BRA `(.L_x_212) ;  /* 0xfffffffc00f08947 */ /* 0x004fea000383ffff */
[----:B------:R-:W-:Y:S05]  /*9790*/  BRA `(.L_x_213) ;  /* 0xffffffb000947947 */ /* 0x000fea000383ffff */
.L_x_100:
[----:B------:R-:W-:-:S07]  /*97a0*/  MOV R0, UR7 ;  /* 0x0000000700007c02 */ /* 0x000fce0008000f00 */
.L_x_214:
[----:B-1----:R1:W2:Y:S02]  /*97b0*/  SYNCS.PHASECHK.TRANS64.TRYWAIT P0, [R0+URZ], R3 ;  /* 0x00000003000075a7 */ /* 0x0022a400080011ff */
[----:B--2---:R-:W-:Y:S05]  /*97c0*/  @!P0 NANOSLEEP.SYNCS 0x989680 ;  /* 0x009896800000895d */ /* 0x004fea0003900000 */
[----:B------:R-:W2:Y:S02]  /*97d0*/  @!P0 SYNCS.PHASECHK.TRANS64 P0, [R0+URZ], R3 ;  /* 0x00000003000085a7 */ /* 0x000ea400080010ff */
[----:B--2---:R-:W-:Y:S05]  /*97e0*/  @!P0 BRA `(.L_x_214) ;  /* 0xfffffffc00f08947 */ /* 0x004fea000383ffff */
[----:B------:R-:W-:Y:S05]  /*97f0*/  BRA `(.L_x_215) ;  /* 0xffffffb000a07947 */ /* 0x000fea000383ffff */
.L_x_101:
[----:B------:R-:W-:-:S07]  /*9800*/  MOV R0, UR7 ;  /* 0x0000000700007c02 */ /* 0x000fce0008000f00 */
.L_x_216:
[----:B-1----:R1:W2:Y:S02]  /*9810*/  SYNCS.PHASECHK.TRANS64.TRYWAIT P0, [R0+URZ], R3 ;  /* 0x00000003000075a7 */ /* 0x0022a400080011ff */
[----:B--2---:R-:W-:Y:S05]  /*9820*/  @!P0 NANOSLEEP.SYNCS 0x989680 ;  /* 0x009896800000895d */ /* 0x004fea0003900000 */
[----:B------:R-:W2:Y:S02]  /*9830*/  @!P0 SYNCS.PHASECHK.TRANS64 P0, [R0+URZ], R3 ;  /* 0x00000003000085a7 */ /* 0x000ea400080010ff */
[----:B--2---:R-:W-:Y:S05]  /*9840*/  @!P0 BRA `(.L_x_216) ;  /* 0xfffffffc00f08947 */ /* 0x004fea000383ffff */
[----:B------:R-:W-:Y:S05]  /*9850*/  BRA `(.L_x_217) ;  /* 0xffffffb000ac7947 */ /* 0x000fea000383ffff */
.L_x_104:
[----:B------:R-:W-:-:S07]  /*9860*/  MOV R0, UR8 ;  /* 0x0000000800007c02 */ /* 0x000fce0008000f00 */
.L_x_218:
[----:B-1----:R1:W2:Y:S02]  /*9870*/  SYNCS.PHASECHK.TRANS64.TRYWAIT P1, [R0+URZ+0x250], R3 ;  /* 0x00025003000075a7 */ /* 0x0022a400080211ff */
[----:B--2---:R-:W-:Y:S05]  /*9880*/  @!P1 NANOSLEEP.SYNCS 0x989680 ;  /* 0x009896800000995d */ /* 0x004fea0003900000 */
[----:B------:R-:W2:Y:S02]  /*9890*/  @!P1 SYNCS.PHASECHK.TRANS64 P1, [R0+URZ+0x250], R3 ;  /* 0x00025003000095a7 */ /* 0x000ea400080210ff */
[----:B--2---:R-:W-:Y:S05]  /*98a0*/  @!P1 BRA `(.L_x_218) ;  /* 0xfffffffc00f09947 */ /* 0x004fea000383ffff */
[----:B------:R-:W-:Y:S05]  /*98b0*/  BRA `(.L_x_219) ;  /* 0xffffffb000f87947 */ /* 0x000fea000383ffff */
.L_x_109:
[----:B--2---:R2:W4:Y:S02]  /*98c0*/  SYNCS.PHASECHK.TRANS64.TRYWAIT P0, [R0+URZ+0x1d0], R3 ;  /* 0x0001d003000075a7 */ /* 0x00452400080011ff */
[----:B----4-:R-:W-:Y:S05]  /*98d0*/  @!P0 NANOSLEEP.SYNCS 0x989680 ;  /* 0x009896800000895d */ /* 0x010fea0003900000 */
[----:B------:R-:W4:Y:S02]  /*98e0*/  @!P0 SYNCS.PHASECHK.TRANS64 P0, [R0+URZ+0x1d0], R3 ;  /* 0x0001d003000085a7 */ /* 0x000f2400080010ff */
[----:B----4-:R-:W-:Y:S05]  /*98f0*/  @!P0 BRA `(.L_x_109) ;  /* 0xfffffffc00f08947 */ /* 0x010fea000383ffff */
[----:B------:R-:W-:Y:S05]  /*9900*/  BRA `(.L_x_220) ;  /* 0xffffffb800047947 */ /* 0x000fea000383ffff */
.L_x_112:
[----:B------:R-:W-:Y:S07]  /*9910*/  MOV R0, UR7 ;  /* 0x0000000700007c02 */ /* 0x000fee0008000f00 */
.L_x_221:
[----:B--2---:R2:W4:Y:S02]  /*9920*/  SYNCS.PHASECHK.TRANS64.TRYWAIT P0, [R0+URZ+0x1c8], R3 ;  /* 0x0001c803000075a7 */ /* 0x00452400080011ff */
[----:B----4-:R-:W-:Y:S05]  /*9930*/  @!P0 NANOSLEEP.SYNCS 0x989680 ;  /* 0x009896800000895d */ /* 0x010fea0003900000 */
[----:B------:R-:W4:Y:S02]  /*9940*/  @!P0 SYNCS.PHASECHK.TRANS64 P0, [R0+URZ+0x1c8], R3 ;  /* 0x0001c803000085a7 */ /* 0x000f2400080010ff */
[----:B----4-:R-:W-:Y:S05]  /*9950*/  @!P0 BRA `(.L_x_221) ;  /* 0xfffffffc00f08947 */ /* 0x010fea000383ffff */
[----:B------:R-:W-:Y:S05]  /*9960*/  BRA `(.L_x_111) ;  /* 0xffffffb800e47947 */ /* 0x000fea000383ffff */
.L_x_115:
[----:B--2---:R-:W-:Y:S07]  /*9970*/  MOV R3, UR7 ;  /* 0x0000000700037c02 */ /* 0x004fee0008000f00 */
.L_x_222:
[----:B-1----:R1:W2:Y:S02]  /*9980*/  SYNCS.PHASECHK.TRANS64.TRYWAIT P0, [R3+URZ+0x1b0], R12 ;  /* 0x0001b00c030075a7 */ /* 0x0022a400080011ff */
[----:B--2---:R-:W-:Y:S05]  /*9990*/  @!P0 NANOSLEEP.SYNCS 0x989680 ;  /* 0x009896800000895d */ /* 0x004fea0003900000 */
[----:B------:R-:W2:Y:S02]  /*99a0*/  @!P0 SYNCS.PHASECHK.TRANS64 P0, [R3+URZ+0x1b0], R12 ;  /* 0x0001b00c030085a7 */ /* 0x000ea400080010ff */
[----:B--2---:R-:W-:Y:S05]  /*99b0*/  @!P0 BRA `(.L_x_222) ;  /* 0xfffffffc00f08947 */ /* 0x004fea000383ffff */
[----:B------:R-:W-:Y:S05]  /*99c0*/  BRA `(.L_x_223) ;  /* 0xffffffbc005c7947 */ /* 0x000fea000383ffff */
.L_x_116:
[----:B------:R-:W-:Y:S07]  /*99d0*/  MOV R3, UR7 ;  /* 0x0000000700037c02 */ /* 0x000fee0008000f00 */
.L_x_224:
[----:B-1----:R1:W2:Y:S02]  /*99e0*/  SYNCS.PHASECHK.TRANS64.TRYWAIT P0, [R3+URZ+0x1b8], R12 ;  /* 0x0001b80c030075a7 */ /* 0x0022a400080011ff */
[----:B--2---:R-:W-:Y:S05]  /*99f0*/  @!P0 NANOSLEEP.SYNCS 0x989680 ;  /* 0x009896800000895d */ /* 0x004fea0003900000 */
[----:B------:R-:W2:Y:S02]  /*9a00*/  @!P0 SYNCS.PHASECHK.TRANS64 P0, [R3+URZ+0x1b8], R12 ;  /* 0x0001b80c030085a7 */ /* 0x000ea400080010ff */
[----:B--2---:R-:W-:Y:S05]  /*9a10*/  @!P0 BRA `(.L_x_224) ;  /* 0xfffffffc00f08947 */ /* 0x004fea000383ffff */
[----:B------:R-:W-:Y:S05]  /*9a20*/  BRA `(.L_x_225) ;  /* 0xffffffbc00f47947 */ /* 0x000fea000383ffff */
.L_x_118:
[----:B------:R-:W-:-:S07]  /*9a30*/  MOV R0, UR7 ;  /* 0x0000000700007c02 */ /* 0x000fce0008000f00 */
.L_x_226:
[----:B-1----:R1:W4:Y:S02]  /*9a40*/  SYNCS.PHASECHK.TRANS64.TRYWAIT P0, [R0+URZ+0x1b0], R3 ;  /* 0x0001b003000075a7 */ /* 0x00232400080011ff */
[----:B----4-:R-:W-:Y:S05]  /*9a50*/  @!P0 NANOSLEEP.SYNCS 0x989680 ;  /* 0x009896800000895d */ /* 0x010fea0003900000 */
[----:B------:R-:W4:Y:S02]  /*9a60*/  @!P0 SYNCS.PHASECHK.TRANS64 P0, [R0+URZ+0x1b0], R3 ;  /* 0x0001b003000085a7 */ /* 0x000f2400080010ff */
[----:B----4-:R-:W-:Y:S05]  /*9a70*/  @!P0 BRA `(.L_x_226) ;  /* 0xfffffffc00f08947 */ /* 0x010fea000383ffff */
[----:B------:R-:W-:Y:S05]  /*9a80*/  BRA `(.L_x_227) ;  /* 0xffffffc0007c7947 */ /* 0x000fea000383ffff */
.L_x_120:
[----:B--2---:R2:W3:Y:S02]  /*9a90*/  SYNCS.PHASECHK.TRANS64.TRYWAIT P0, [R0+URZ+0x1d0], R3 ;  /* 0x0001d003000075a7 */ /* 0x0044e400080011ff */
[----:B---3--:R-:W-:Y:S05]  /*9aa0*/  @!P0 NANOSLEEP.SYNCS 0x989680 ;  /* 0x009896800000895d */ /* 0x008fea0003900000 */
[----:B------:R-:W3:Y:S02]  /*9ab0*/  @!P0 SYNCS.PHASECHK.TRANS64 P0, [R0+URZ+0x1d0], R3 ;  /* 0x0001d003000085a7 */ /* 0x000ee400080010ff */
[----:B---3--:R-:W-:Y:S05]  /*9ac0*/  @!P0 BRA `(.L_x_120) ;  /* 0xfffffffc00f08947 */ /* 0x008fea000383ffff */
[----:B------:R-:W-:Y:S05]  /*9ad0*/  BRA `(.L_x_228) ;  /* 0xffffffc400487947 */ /* 0x000fea000383ffff */
.L_x_131:
[----:B-1----:R1:W3:Y:S02]  /*9ae0*/  SYNCS.PHASECHK.TRANS64.TRYWAIT P1, [R3+URZ+0x1a0], R0 ;  /* 0x0001a000030075a7 */ /* 0x0022e400080211ff */
[----:B---3--:R-:W-:Y:S05]  /*9af0*/  @!P1 NANOSLEEP.SYNCS 0x989680 ;  /* 0x009896800000995d */ /* 0x008fea0003900000 */
[----:B------:R-:W3:Y:S02]  /*9b00*/  @!P1 SYNCS.PHASECHK.TRANS64 P1, [R3+URZ+0x1a0], R0 ;  /* 0x0001a000030095a7 */ /* 0x000ee400080210ff */
[----:B---3--:R-:W-:Y:S05]  /*9b10*/  @!P1 BRA `(.L_x_131) ;  /* 0xfffffffc00f09947 */ /* 0x008fea000383ffff */
[----:B------:R-:W-:Y:S05]  /*9b20*/  BRA `(.L_x_130) ;  /* 0xffffffd000587947 */ /* 0x000fea000383ffff */
.L_x_133:
[----:B---3--:R3:W4:Y:S02]  /*9b30*/  SYNCS.PHASECHK.TRANS64.TRYWAIT P0, [R110+URZ+0x1f0], R5 ;  /* 0x0001f0056e0075a7 */ /* 0x00872400080011ff */
[----:B----4-:R-:W-:Y:S05]  /*9b40*/  @!P0 NANOSLEEP.SYNCS 0x989680 ;  /* 0x009896800000895d */ /* 0x010fea0003900000 */
[----:B------:R-:W4:Y:S02]  /*9b50*/  @!P0 SYNCS.PHASECHK.TRANS64 P0, [R110+URZ+0x1f0], R5 ;  /* 0x0001f0056e0085a7 */ /* 0x000f2400080010ff */
[----:B----4-:R-:W-:Y:S05]  /*9b60*/  @!P0 BRA `(.L_x_133) ;  /* 0xfffffffc00f08947 */ /* 0x010fea000383ffff */
[----:B------:R-:W-:Y:S05]  /*9b70*/  BRA `(.L_x_132) ;  /* 0xffffffd000ac7947 */ /* 0x000fea000383ffff */
.L_x_141:
[----:B--2---:R2:W3:Y:S02]  /*9b80*/  SYNCS.PHASECHK.TRANS64.TRYWAIT P0, [R75+URZ+0x1a0], R0 ;  /* 0x0001a0004b0075a7 */ /* 0x0044e400080011ff */
[----:B---3--:R-:W-:Y:S05]  /*9b90*/  @!P0 NANOSLEEP.SYNCS 0x989680 ;  /* 0x009896800000895d */ /* 0x008fea0003900000 */
[----:B------:R-:W3:Y:S02]  /*9ba0*/  @!P0 SYNCS.PHASECHK.TRANS64 P0, [R75+URZ+0x1a0], R0 ;  /* 0x0001a0004b0085a7 */ /* 0x000ee400080010ff */
[----:B---3--:R-:W-:Y:S05]  /*9bb0*/  @!P0 BRA `(.L_x_141) ;  /* 0xfffffffc00f08947 */ /* 0x008fea000383ffff */
[----:B------:R-:W-:Y:S05]  /*9bc0*/  BRA `(.L_x_140) ;  /* 0xffffffdc00b87947 */ /* 0x000fea000383ffff */
        .weak           $__internal_0_$__cuda_sm10x_tcgen05_guardrail_trap_col_being_dealloced_not_returned_by_alloc
        .type           $__internal_0_$__cuda_sm10x_tcgen05_guardrail_trap_col_being_dealloced_not_returned_by_alloc,@function
        .size           $__internal_0_$__cuda_sm10x_tcgen05_guardrail_trap_col_being_dealloced_not_returned_by_alloc,($__internal_1_$__cuda_sm10x_tcgen05_guardrail_trap_phase_invalid_during_alloc - $__internal_0_$__cuda_sm10x_tcgen05_guardrail_trap_col_being_dealloced_not_returned_by_alloc)
$__internal_0_$__cuda_sm10x_tcgen05_guardrail_trap_col_being_dealloced_not_returned_by_alloc:
[----:B------:R-:W-:Y:S05]  /*9bd0*/  BPT.TRAP 0x1 ;  /* 0x000000040000795c */ /* 0x000fea0000300000 */
[----:B------:R-:W-:-:S04]  /*9be0*/  HFMA2 R3, -RZ, RZ, 0, 0 ;  /* 0x00000000ff037431 */ /* 0x000fc800000001ff */
[----:B------:R-:W-:Y:S05]  /*9bf0*/  RET.REL.NODEC R2 `(_ZN7cutlass13device_kernelINS_4gemm6kernel13GemmUniversalIN4cute5tupleIJiiiiEEENS1_10collective13CollectiveMmaINS1_35MainloopSm100TmaUmmaWarpSpecializedILi26ELi2ELi4ENS5_IJNS4_1CILi2EEENSA_ILi1EEESC_EEEEENS5_IJNSA_ILi128EEESF_NSA_ILi64EEEEEEaNS5_IJlSC_lEEEaSI_NS4_8TiledMMAINS4_8MMA_AtomIJNS4_21SM100_MMA_S8_2x1SM_SSIaaiLi128ELi128ELNS4_4UMMA5MajorE0ELSN_0ELNSM_8SaturateE0EEEEEENS4_6LayoutINS5_IJSC_SC_SC_EEENS5_IJNSA_ILi0EEEST_ST_EEEEENS5_IJNS4_10UnderscoreESW_SW_EEEEENS4_18SM100_TMA_2SM_LOADENS4_14ComposedLayoutINS4_7SwizzleILi2ELi4ELi3EEENS4_18smem_ptr_flag_bitsILi8EEENSR_INS5_IJNSA_ILi8EEESG_EEENS5_IJSG_SC_EEEEEEEvNS4_8identityESZ_S19_vS1A_EENS_8epilogue10collective18CollectiveEpilogueINS1C_23Sm100TmaWarpSpecializedILi2ELi2ELi32ELb0ELb0EEEJNS5_IJSG_SF_SG_EEENS5_IJNSR_ISG_SC_EENSR_INS5_IJNSA_ILi32EEESB_EEENS5_IJSC_SG_EEEEEEEEaSI_aSI_NS1C_6fusion15FusionCallbacksIS1G_NS1O_17LinearCombinationIaiaiLNS_15FloatRoundStyleE2EEES1H_S1N_JEEENS4_5SM1004TMEM4LOAD26SM100_TMEM_LOAD_32dp32b32xENS4_13SM90_TMA_LOADENS10_INS11_ILi1ELi4ELi3EEES14_NSR_INS5_IJS15_S1J_EEENS5_IJS1J_SC_EEEEEEENS4_39AutoVectorizingCopyWithAssumedAlignmentILi128EEENS4_14SM90_TMA_STOREES23_S25_S25_EEEvvEEEEvNT_6ParamsE) ;  /* 0xffffff6402007950 */ /* 0x000fea0003c3ffff */
        .weak           $__internal_1_$__cuda_sm10x_tcgen05_guardrail_trap_phase_invalid_during_alloc
        .type           $__internal_1_$__cuda_sm10x_tcgen05_guardrail_trap_phase_invalid_during_alloc,@function
        .size           $__internal_1_$__cuda_sm10x_tcgen05_guardrail_trap_phase_invalid_during_alloc,($__internal_2_$__cuda_sm10x_tcgen05_guardrail_trap_unallocated_columns_being_dealloced - $__internal_1_$__cuda_sm10x_tcgen05_guardrail_trap_phase_invalid_during_alloc)
$__internal_1_$__cuda_sm10x_tcgen05_guardrail_trap_phase_invalid_during_alloc:
[----:B------:R-:W-:Y:S05]  /*9c00*/  BPT.TRAP 0x1 ;  /* 0x000000040000795c */ /* 0x000fea0000300000 */
[----:B------:R-:W-:-:S04]  /*9c10*/  MOV R3, 0x0 ;  /* 0x0000000000037802 */ /* 0x000fc80000000f00 */
[----:B------:R-:W-:Y:S05]  /*9c20*/  RET.REL.NODEC R2 `(_ZN7cutlass13device_kernelINS_4gemm6kernel13GemmUniversalIN4cute5tupleIJiiiiEEENS1_10collective13CollectiveMmaINS1_35MainloopSm100TmaUmmaWarpSpecializedILi26ELi2ELi4ENS5_IJNS4_1CILi2EEENSA_ILi1EEESC_EEEEENS5_IJNSA_ILi128EEESF_NSA_ILi64EEEEEEaNS5_IJlSC_lEEEaSI_NS4_8TiledMMAINS4_8MMA_AtomIJNS4_21SM100_MMA_S8_2x1SM_SSIaaiLi128ELi128ELNS4_4UMMA5MajorE0ELSN_0ELNSM_8SaturateE0EEEEEENS4_6LayoutINS5_IJSC_SC_SC_EEENS5_IJNSA_ILi0EEEST_ST_EEEEENS5_IJNS4_10UnderscoreESW_SW_EEEEENS4_18SM100_TMA_2SM_LOADENS4_14ComposedLayoutINS4_7SwizzleILi2ELi4ELi3EEENS4_18smem_ptr_flag_bitsILi8EEENSR_INS5_IJNSA_ILi8EEESG_EEENS5_IJSG_SC_EEEEEEEvNS4_8identityESZ_S19_vS1A_EENS_8epilogue10collective18CollectiveEpilogueINS1C_23Sm100TmaWarpSpecializedILi2ELi2ELi32ELb0ELb0EEEJNS5_IJSG_SF_SG_EEENS5_IJNSR_ISG_SC_EENSR_INS5_IJNSA_ILi32EEESB_EEENS5_IJSC_SG_EEEEEEEEaSI_aSI_NS1C_6fusion15FusionCallbacksIS1G_NS1O_17LinearCombinationIaiaiLNS_15FloatRoundStyleE2EEES1H_S1N_JEEENS4_5SM1004TMEM4LOAD26SM100_TMEM_LOAD_32dp32b32xENS4_13SM90_TMA_LOADENS10_INS11_ILi1ELi4ELi3EEES14_NSR_INS5_IJS15_S1J_EEENS5_IJS1J_SC_EEEEEEENS4_39AutoVectorizingCopyWithAssumedAlignmentILi128EEENS4_14SM90_TMA_STOREES23_S25_S25_EEEvvEEEEvNT_6ParamsE) ;  /* 0xffffff6002f47950 */ /* 0x000fea0003c3ffff */
        .weak           $__internal_2_$__cuda_sm10x_tcgen05_guardrail_trap_unallocated_columns_being_dealloced
        .type           $__internal_2_$__cuda_sm10x_tcgen05_guardrail_trap_unallocated_columns_being_dealloced,@function
        .size           $__internal_2_$__cuda_sm10x_tcgen05_guardrail_trap_unallocated_columns_being_dealloced,(.L_x_230 - $__internal_2_$__cuda_sm10x_tcgen05_guardrail_trap_unallocated_columns_being_dealloced)
$__internal_2_$__cuda_sm10x_tcgen05_guardrail_trap_unallocated_columns_being_dealloced:
[----:B------:R-:W-:Y:S05]  /*9c30*/  BPT.TRAP 0x1 ;  /* 0x000000040000795c */ /* 0x000fea0000300000 */
[----:B------:R-:W-:-:S04]  /*9c40*/  HFMA2 R3, -RZ, RZ, 0, 0 ;  /* 0x00000000ff037431 */ /* 0x000fc800000001ff */
[----:B------:R-:W-:Y:S05]  /*9c50*/  RET.REL.NODEC R2 `(_ZN7cutlass13device_kernelINS_4gemm6kernel13GemmUniversalIN4cute5tupleIJiiiiEEENS1_10collective13CollectiveMmaINS1_35MainloopSm100TmaUmmaWarpSpecializedILi26ELi2ELi4ENS5_IJNS4_1CILi2EEENSA_ILi1EEESC_EEEEENS5_IJNSA_ILi128EEESF_NSA_ILi64EEEEEEaNS5_IJlSC_lEEEaSI_NS4_8TiledMMAINS4_8MMA_AtomIJNS4_21SM100_MMA_S8_2x1SM_SSIaaiLi128ELi128ELNS4_4UMMA5MajorE0ELSN_0ELNSM_8SaturateE0EEEEEENS4_6LayoutINS5_IJSC_SC_SC_EEENS5_IJNSA_ILi0EEEST_ST_EEEEENS5_IJNS4_10UnderscoreESW_SW_EEEEENS4_18SM100_TMA_2SM_LOADENS4_14ComposedLayoutINS4_7SwizzleILi2ELi4ELi3EEENS4_18smem_ptr_flag_bitsILi8EEENSR_INS5_IJNSA_ILi8EEESG_EEENS5_IJSG_SC_EEEEEEEvNS4_8identityESZ_S19_vS1A_EENS_8epilogue10collective18CollectiveEpilogueINS1C_23Sm100TmaWarpSpecializedILi2ELi2ELi32ELb0ELb0EEEJNS5_IJSG_SF_SG_EEENS5_IJNSR_ISG_SC_EENSR_INS5_IJNSA_ILi32EEESB_EEENS5_IJSC_SG_EEEEEEEEaSI_aSI_NS1C_6fusion15FusionCallbacksIS1G_NS1O_17LinearCombinationIaiaiLNS_15FloatRoundStyleE2EEES1H_S1N_JEEENS4_5SM1004TMEM4LOAD26SM100_TMEM_LOAD_32dp32b32xENS4_13SM90_TMA_LOADENS10_INS11_ILi1ELi4ELi3EEES14_NSR_INS5_IJS15_S1J_EEENS5_IJS1J_SC_EEEEEEENS4_39AutoVectorizingCopyWithAssumedAlignmentILi128EEENS4_14SM90_TMA_STOREES23_S25_S25_EEEvvEEEEvNT_6ParamsE) ;  /* 0xffffff6002e87950 */ /* 0x000fea0003c3ffff */
.L_x_229:
[----:B------:R-:W-:-:S00]  /*9c60*/  BRA `(.L_x_229) ;  /* 0xfffffffc00fc7947 */ /* 0x000fc0000383ffff */
[----:B------:R-:W-:-:S00]  /*9c70*/  NOP ;  /* 0x0000000000007918 */ /* 0x000fc00000000000 */
        /* <DEDUP_REMOVED lines=8> */
.L_x_230:


//--------------------- .nv.global.init           --------------------------
	.section	.nv.global.init,"aw",@progbits
.nv.global.init:
	.type		$str$27,@object
	.size		$str$27,($str$28 - $str$27)
$str$27:
        /*0000*/ 	.byte	0x28, 0x61, 0x64, 0x64, 0x72, 0x65, 0x73, 0x73, 0x20, 0x26, 0x20, 0x6d, 0x61, 0x73, 0x6b, 0x29
        /*0010*/ 	.byte	0x20, 0x3d, 0x3d, 0x20, 0x30, 0x00
	.type		$str$28,@object
	.size		$str$28,($str$26 - $str$28)
$str$28:
        /*0016*/ 	.byte	0x2f, 0x74, 0x6d, 0x70, 0x2f, 0x63, 0x75, 0x74, 0x6c, 0x61, 0x73, 0x73, 0x5f, 0x73, 0x77, 0x65
        /*0026*/ 	.byte	0x65, 0x70, 0x5f, 0x73, 0x72, 0x63, 0x2f, 0x69, 0x6e, 0x63, 0x6c, 0x75, 0x64, 0x65, 0x2f, 0x63
        /*0036*/ 	.byte	0x75, 0x74, 0x65, 0x2f, 0x70, 0x6f, 0x69, 0x6e, 0x74, 0x65, 0x72, 0x5f, 0x66, 0x6c, 0x61, 0x67
        /*0046*/ 	.byte	0x67, 0x65, 0x64, 0x2e, 0x68, 0x70, 0x70, 0x00
	.type		$str$26,@object
	.size		$str$26,($str$25 - $str$26)
$str$26:
        /*004e*/ 	.byte	0x2f, 0x74, 0x6d, 0x70, 0x2f, 0x63, 0x75, 0x74, 0x6c, 0x61, 0x73, 0x73, 0x5f, 0x73, 0x77, 0x65
        /*005e*/ 	.byte	0x65, 0x70, 0x5f, 0x73, 0x72, 0x63, 0x2f, 0x69, 0x6e, 0x63, 0x6c, 0x75, 0x64, 0x65, 0x2f, 0x63
        /*006e*/ 	.byte	0x75, 0x74, 0x65, 0x2f, 0x61, 0x74, 0x6f, 0x6d, 0x2f, 0x63, 0x6f, 0x70, 0x79, 0x5f, 0x74, 0x72
        /*007e*/ 	.byte	0x61, 0x69, 0x74, 0x73, 0x5f, 0x73, 0x6d, 0x31, 0x30, 0x30, 0x2e, 0x68, 0x70, 0x70, 0x00
	.type		$str$25,@object
	.size		$str$25,(__unnamed_1 - $str$25)
$str$25:
        /*008d*/ 	.byte	0x28, 0x28, 0x75, 0x69, 0x6e, 0x74, 0x33, 0x32, 0x5f, 0x74, 0x28, 0x74, 0x68, 0x72, 0x65, 0x61
        /*009d*/ 	.byte	0x64, 0x49, 0x64, 0x78, 0x2e, 0x78, 0x29, 0x20, 0x2f, 0x20, 0x33, 0x32, 0x29, 0x20, 0x25, 0x20
        /*00ad*/ 	.byte	0x34, 0x29, 0x20, 0x3d, 0x3d, 0x20, 0x28, 0x28, 0x28, 0x74, 0x6d, 0x65, 0x6d, 0x5f, 0x61, 0x64
        /*00bd*/ 	.byte	0x64, 0x72, 0x20, 0x3e, 0x3e, 0x20, 0x31, 0x36, 0x29, 0x20, 0x2f, 0x20, 0x33, 0x32, 0x29, 0x20
        /*00cd*/ 	.byte	0x25, 0x20, 0x34, 0x29, 0x00
	.type		__unnamed_1,@object
	.size		__unnamed_1,(__unnamed_2 - __unnamed_1)
__unnamed_1:
        /*00d2*/ 	.byte	0x61, 0x75, 0x74, 0x6f, 0x20, 0x63, 0x75, 0x74, 0x65, 0x3a, 0x3a, 0x61, 0x73, 0x5f, 0x70, 0x6f
        /* <DEDUP_REMOVED lines=24> */
        /*0262*/ 	.byte	0x3e, 0x3e, 0x5d, 0x00
	.type		__unnamed_2,@object
	.size		__unnamed_2,(.L_2 - __unnamed_2)
__unnamed_2:
        /* <DEDUP_REMOVED lines=41> */
.L_2:


//--------------------- .nv.shared._ZN7cutlass13device_kernelINS_4gemm6kernel13GemmUniversalIN4cute5tupleIJiiiiEEENS1_10collective13CollectiveMmaINS1_35MainloopSm100TmaUmmaWarpSpecializedILi26ELi2ELi4ENS5_IJNS4_1CILi2EEENSA_ILi1EEESC_EEEEENS5_IJNSA_ILi128EEESF_NSA_ILi64EEEEEEaNS5_IJlSC_lEEEaSI_NS4_8TiledMMAINS4_8MMA_AtomIJNS4_21SM100_MMA_S8_2x1SM_SSIaaiLi128ELi128ELNS4_4UMMA5MajorE0ELSN_0ELNSM_8SaturateE0EEEEEENS4_6LayoutINS5_IJSC_SC_SC_EEENS5_IJNSA_ILi0EEEST_ST_EEEEENS5_IJNS4_10UnderscoreESW_SW_EEEEENS4_18SM100_TMA_2SM_LOADENS4_14ComposedLayoutINS4_7SwizzleILi2ELi4ELi3EEENS4_18smem_ptr_flag_bitsILi8EEENSR_INS5_IJNSA_ILi8EEESG_EEENS5_IJSG_SC_EEEEEEEvNS4_8identityESZ_S19_vS1A_EENS_8epilogue10collective18CollectiveEpilogueINS1C_23Sm100TmaWarpSpecializedILi2ELi2ELi32ELb0ELb0EEEJNS5_IJSG_SF_SG_EEENS5_IJNSR_ISG_SC_EENSR_INS5_IJNSA_ILi32EEESB_EEENS5_IJSC_SG_EEEEEEEEaSI_aSI_NS1C_6fusion15FusionCallbacksIS1G_NS1O_17LinearCombinationIaiaiLNS_15FloatRoundStyleE2EEES1H_S1N_JEEENS4_5SM1004TMEM4LOAD26SM100_TMEM_LOAD_32dp32b32xENS4_13SM90_TMA_LOADENS10_INS11_ILi1ELi4ELi3EEES14_NSR_INS5_IJS15_S1J_EEENS5_IJS1J_SC_EEEEEEENS4_39AutoVectorizingCopyWithAssumedAlignmentILi128EEENS4_14SM90_TMA_STOREES23_S25_S25_EEEvvEEEEvNT_6ParamsE --------------------------
	.section	.nv.shared._ZN7cutlass13device_kernelINS_4gemm6kernel13GemmUniversalIN4cute5tupleIJiiiiEEENS1_10collective13CollectiveMmaINS1_35MainloopSm100TmaUmmaWarpSpecializedILi26ELi2ELi4ENS5_IJNS4_1CILi2EEENSA_ILi1EEESC_EEEEENS5_IJNSA_ILi128EEESF_NSA_ILi64EEEEEEaNS5_IJlSC_lEEEaSI_NS4_8TiledMMAINS4_8MMA_AtomIJNS4_21SM100_MMA_S8_2x1SM_SSIaaiLi128ELi128ELNS4_4UMMA5MajorE0ELSN_0ELNSM_8SaturateE0EEEEEENS4_6LayoutINS5_IJSC_SC_SC_EEENS5_IJNSA_ILi0EEEST_ST_EEEEENS5_IJNS4_10UnderscoreESW_SW_EEEEENS4_18SM100_TMA_2SM_LOADENS4_14ComposedLayoutINS4_7SwizzleILi2ELi4ELi3EEENS4_18smem_ptr_flag_bitsILi8EEENSR_INS5_IJNSA_ILi8EEESG_EEENS5_IJSG_SC_EEEEEEEvNS4_8identityESZ_S19_vS1A_EENS_8epilogue10collective18CollectiveEpilogueINS1C_23Sm100TmaWarpSpecializedILi2ELi2ELi32ELb0ELb0EEEJNS5_IJSG_SF_SG_EEENS5_IJNSR_ISG_SC_EENSR_INS5_IJNSA_ILi32EEESB_EEENS5_IJSC_SG_EEEEEEEEaSI_aSI_NS1C_6fusion15FusionCallbacksIS1G_NS1O_17LinearCombinationIaiaiLNS_15FloatRoundStyleE2EEES1H_S1N_JEEENS4_5SM1004TMEM4LOAD26SM100_TMEM_LOAD_32dp32b32xENS4_13SM90_TMA_LOADENS10_INS11_ILi1ELi4ELi3EEES14_NSR_INS5_IJS15_S1J_EEENS5_IJS1J_SC_EEEEEEENS4_39AutoVectorizingCopyWithAssumedAlignmentILi128EEENS4_14SM90_TMA_STOREES23_S25_S25_EEEvvEEEEvNT_6ParamsE,"aw",@nobits
	.sectionflags	@""
	.align	16
	.zero		1024


//--------------------- .nv.shared.reserved.0     --------------------------
	.section	.nv.shared.reserved.0,"aw",@nobits
	.weak		__nv_reservedSMEM_offset_0_alias
	.size		__nv_reservedSMEM_offset_0_alias, 0, 64
	.other		__nv_reservedSMEM_offset_0_alias,@"STO_CUDA_RESERVED_SHARED STV_DEFAULT"
__nv_reservedSMEM_offset_0_alias:
	.zero		0
.nv.shared.reserved.0:
	.zero		64
	.weak		__nv_reservedSMEM_tcgen05_partition
	.type		__nv_reservedSMEM_tcgen05_partition,@object
	.size		__nv_reservedSMEM_tcgen05_partition,(.L_0 - __nv_reservedSMEM_tcgen05_partition)
__nv_reservedSMEM_tcgen05_partition:
	.zero		32
.L_0:


//--------------------- .nv.global                --------------------------
	.section	.nv.global,"aw",@nobits
.nv.global:
	.type		_ZN40_INTERNAL_78499766_4_k_cu_45be34ba_166494cute1_E,@object
	.size		_ZN40_INTERNAL_78499766_4_k_cu_45be34ba_166494cute1_E,(_ZN40_INTERNAL_78499766_4_k_cu_45be34ba_166494cuda3std3__45__cpo6cbeginE - _ZN40_INTERNAL_78499766_4_k_cu_45be34ba_166494cute1_E)
_ZN40_INTERNAL_78499766_4_k_cu_45be34ba_166494cute1_E:
	.zero		1
	.type		_ZN40_INTERNAL_78499766_4_k_cu_45be34ba_166494cuda3std3__45__cpo6cbeginE,@object
	.size		_ZN40_INTERNAL_78499766_4_k_cu_45be34ba_166494cuda3std3__45__cpo6cbeginE,(_ZN40_INTERNAL_78499766_4_k_cu_45be34ba_166494cuda3std3__48in_placeE - _ZN40_INTERNAL_78499766_4_k_cu_45be34ba_166494cuda3std3__45__cpo6cbeginE)
_ZN40_INTERNAL_78499766_4_k_cu_45be34ba_166494cuda3std3__45__cpo6cbeginE:
	.zero		1
	.type		_ZN40_INTERNAL_78499766_4_k_cu_45be34ba_166494cuda3std3__48in_placeE,@object
	.size		_ZN40_INTERNAL_78499766_4_k_cu_45be34ba_166494cuda3std3__48in_placeE,(_ZN40_INTERNAL_78499766_4_k_cu_45be34ba_166494cuda3std6ranges3__45__cpo9iter_moveE - _ZN40_INTERNAL_78499766_4_k_cu_45be34ba_166494cuda3std3__48in_placeE)
_ZN40_INTERNAL_78499766_4_k_cu_45be34ba_166494cuda3std3__48in_placeE:
	.zero		1
	.type		_ZN40_INTERNAL_78499766_4_k_cu_45be34ba_166494cuda3std6ranges3__45__cpo9iter_moveE,@object
	.size		_ZN40_INTERNAL_78499766_4_k_cu_45be34ba_166494cuda3std6ranges3__45__cpo9iter_moveE,(_ZN40_INTERNAL_78499766_4_k_cu_45be34ba_166494cuda3std3__45__cpo5beginE - _ZN40_INTERNAL_78499766_4_k_cu_45be34ba_166494cuda3std6ranges3__45__cpo9iter_moveE)
_ZN40_INTERNAL_78499766_4_k_cu_45be34ba_166494cuda3std6ranges3__45__cpo9iter_moveE:
	.zero		1
	.type		_ZN40_INTERNAL_78499766_4_k_cu_45be34ba_166494cuda3std3__45__cpo5beginE,@object
	.size		_ZN40_INTERNAL_78499766_4_k_cu_45be34ba_166494cuda3std3__45__cpo5beginE,(_ZN40_INTERNAL_78499766_4_k_cu_45be34ba_166494cuda3std3__442_GLOBAL__N__78499766_4_k_cu_45be34ba_166496ignoreE - _ZN40_INTERNAL_78499766_4_k_cu_45be34ba_166494cuda3std3__45__cpo5beginE)
_ZN40_INTERNAL_78499766_4_k_cu_45be34ba_166494cuda3std3__45__cpo5beginE:
	.zero		1
	.type		_ZN40_INTERNAL_78499766_4_k_cu_45be34ba_166494cuda3std3__442_GLOBAL__N__78499766_4_k_cu_45be34ba_166496ignoreE,@object
	.size		_ZN40_INTERNAL_78499766_4_k_cu_45be34ba_166494cuda3std3__442_GLOBAL__N__78499766_4_k_cu_45be34ba_166496ignoreE,(_ZN40_INTERNAL_78499766_4_k_cu_45be34ba_166494cute7productE - _ZN40_INTERNAL_78499766_4_k_cu_45be34ba_166494cuda3std3__442_GLOBAL__N__78499766_4_k_cu_45be34ba_166496ignoreE)
_ZN40_INTERNAL_78499766_4_k_cu_45be34ba_166494cuda3std3__442_GLOBAL__N__78499766_4_k_cu_45be34ba_166496ignoreE:
	.zero		1
	.type		_ZN40_INTERNAL_78499766_4_k_cu_45be34ba_166494cute7productE,@object
	.size		_ZN40_INTERNAL_78499766_4_k_cu_45be34ba_166494cute7productE,(_ZN40_INTERNAL_78499766_4_k_cu_45be34ba_166494cuda3std3__45__cpo3endE - _ZN40_INTERNAL_78499766_4_k_cu_45be34ba_166494cute7productE)
_ZN40_INTERNAL_78499766_4_k_cu_45be34ba_166494cute7productE:
	.zero		1
	.type		_ZN40_INTERNAL_78499766_4_k_cu_45be34ba_166494cuda3std3__45__cpo3endE,@object
	.size		_ZN40_INTERNAL_78499766_4_k_cu_45be34ba_166494cuda3std3__45__cpo3endE,(_ZN40_INTERNAL_78499766_4_k_cu_45be34ba_166494cuda3std3__419piecewise_constructE - _ZN40_INTERNAL_78499766_4_k_cu_45be34ba_166494cuda3std3__45__cpo3endE)
_ZN40_INTERNAL_78499766_4_k_cu_45be34ba_166494cuda3std3__45__cpo3endE:
	.zero		1
	.type		_ZN40_INTERNAL_78499766_4_k_cu_45be34ba_166494cuda3std3__419piecewise_constructE,@object
	.size		_ZN40_INTERNAL_78499766_4_k_cu_45be34ba_166494cuda3std3__419piecewise_constructE,(_ZN40_INTERNAL_78499766_4_k_cu_45be34ba_166494cuda3std3__45__cpo4cendE - _ZN40_INTERNAL_78499766_4_k_cu_45be34ba_166494cuda3std3__419piecewise_constructE)
_ZN40_INTERNAL_78499766_4_k_cu_45be34ba_166494cuda3std3__419piecewise_constructE:
	.zero		1
	.type		_ZN40_INTERNAL_78499766_4_k_cu_45be34ba_166494cuda3std3__45__cpo4cendE,@object
	.size		_ZN40_INTERNAL_78499766_4_k_cu_45be34ba_166494cuda3std3__45__cpo4cendE,(_ZN40_INTERNAL_78499766_4_k_cu_45be34ba_166494cuda3std6ranges3__45__cpo4swapE - _ZN40_INTERNAL_78499766_4_k_cu_45be34ba_166494cuda3std3__45__cpo4cendE)
_ZN40_INTERNAL_78499766_4_k_cu_45be34ba_166494cuda3std3__45__cpo4cendE:
	.zero		1
	.type		_ZN40_INTERNAL_78499766_4_k_cu_45be34ba_166494cuda3std6ranges3__45__cpo4swapE,@object
	.size		_ZN40_INTERNAL_78499766_4_k_cu_45be34ba_166494cuda3std6ranges3__45__cpo4swapE,(.L_10 - _ZN40_INTERNAL_78499766_4_k_cu_45be34ba_166494cuda3std6ranges3__45__cpo4swapE)
_ZN40_INTERNAL_78499766_4_k_cu_45be34ba_166494cuda3std6ranges3__45__cpo4swapE:
	.zero		1
.L_10:


//--------------------- .nv.constant0._ZN7cutlass13device_kernelINS_4gemm6kernel13GemmUniversalIN4cute5tupleIJiiiiEEENS1_10collective13CollectiveMmaINS1_35MainloopSm100TmaUmmaWarpSpecializedILi26ELi2ELi4ENS5_IJNS4_1CILi2EEENSA_ILi1EEESC_EEEEENS5_IJNSA_ILi128EEESF_NSA_ILi64EEEEEEaNS5_IJlSC_lEEEaSI_NS4_8TiledMMAINS4_8MMA_AtomIJNS4_21SM100_MMA_S8_2x1SM_SSIaaiLi128ELi128ELNS4_4UMMA5MajorE0ELSN_0ELNSM_8SaturateE0EEEEEENS4_6LayoutINS5_IJSC_SC_SC_EEENS5_IJNSA_ILi0EEEST_ST_EEEEENS5_IJNS4_10UnderscoreESW_SW_EEEEENS4_18SM100_TMA_2SM_LOADENS4_14ComposedLayoutINS4_7SwizzleILi2ELi4ELi3EEENS4_18smem_ptr_flag_bitsILi8EEENSR_INS5_IJNSA_ILi8EEESG_EEENS5_IJSG_SC_EEEEEEEvNS4_8identityESZ_S19_vS1A_EENS_8epilogue10collective18CollectiveEpilogueINS1C_23Sm100TmaWarpSpecializedILi2ELi2ELi32ELb0ELb0EEEJNS5_IJSG_SF_SG_EEENS5_IJNSR_ISG_SC_EENSR_INS5_IJNSA_ILi32EEESB_EEENS5_IJSC_SG_EEEEEEEEaSI_aSI_NS1C_6fusion15FusionCallbacksIS1G_NS1O_17LinearCombinationIaiaiLNS_15FloatRoundStyleE2EEES1H_S1N_JEEENS4_5SM1004TMEM4LOAD26SM100_TMEM_LOAD_32dp32b32xENS4_13SM90_TMA_LOADENS10_INS11_ILi1ELi4ELi3EEES14_NSR_INS5_IJS15_S1J_EEENS5_IJS1J_SC_EEEEEEENS4_39AutoVectorizingCopyWithAssumedAlignmentILi128EEENS4_14SM90_TMA_STOREES23_S25_S25_EEEvvEEEEvNT_6ParamsE --------------------------
	.section	.nv.constant0._ZN7cutlass13device_kernelINS_4gemm6kernel13GemmUniversalIN4cute5tupleIJiiiiEEENS1_10collective13CollectiveMmaINS1_35MainloopSm100TmaUmmaWarpSpecializedILi26ELi2ELi4ENS5_IJNS4_1CILi2EEENSA_ILi1EEESC_EEEEENS5_IJNSA_ILi128EEESF_NSA_ILi64EEEEEEaNS5_IJlSC_lEEEaSI_NS4_8TiledMMAINS4_8MMA_AtomIJNS4_21SM100_MMA_S8_2x1SM_SSIaaiLi128ELi128ELNS4_4UMMA5MajorE0ELSN_0ELNSM_8SaturateE0EEEEEENS4_6LayoutINS5_IJSC_SC_SC_EEENS5_IJNSA_ILi0EEEST_ST_EEEEENS5_IJNS4_10UnderscoreESW_SW_EEEEENS4_18SM100_TMA_2SM_LOADENS4_14ComposedLayoutINS4_7SwizzleILi2ELi4ELi3EEENS4_18smem_ptr_flag_bitsILi8EEENSR_INS5_IJNSA_ILi8EEESG_EEENS5_IJSG_SC_EEEEEEEvNS4_8identityESZ_S19_vS1A_EENS_8epilogue10collective18CollectiveEpilogueINS1C_23Sm100TmaWarpSpecializedILi2ELi2ELi32ELb0ELb0EEEJNS5_IJSG_SF_SG_EEENS5_IJNSR_ISG_SC_EENSR_INS5_IJNSA_ILi32EEESB_EEENS5_IJSC_SG_EEEEEEEEaSI_aSI_NS1C_6fusion15FusionCallbacksIS1G_NS1O_17LinearCombinationIaiaiLNS_15FloatRoundStyleE2EEES1H_S1N_JEEENS4_5SM1004TMEM4LOAD26SM100_TMEM_LOAD_32dp32b32xENS4_13SM90_TMA_LOADENS10_INS11_ILi1ELi4ELi3EEES14_NSR_INS5_IJS15_S1J_EEENS5_IJS1J_SC_EEEEEEENS4_39AutoVectorizingCopyWithAssumedAlignmentILi128EEENS4_14SM90_TMA_STOREES23_S25_S25_EEEvvEEEEvNT_6ParamsE,"a",@progbits
	.sectionflags	@""
	.align	4
.nv.constant0._ZN7cutlass13device_kernelINS_4gemm6kernel13GemmUniversalIN4cute5tupleIJiiiiEEENS1_10collective13CollectiveMmaINS1_35MainloopSm100TmaUmmaWarpSpecializedILi26ELi2ELi4ENS5_IJNS4_1CILi2EEENSA_ILi1EEESC_EEEEENS5_IJNSA_ILi128EEESF_NSA_ILi64EEEEEEaNS5_IJlSC_lEEEaSI_NS4_8TiledMMAINS4_8MMA_AtomIJNS4_21SM100_MMA_S8_2x1SM_SSIaaiLi128ELi128ELNS4_4UMMA5MajorE0ELSN_0ELNSM_8SaturateE0EEEEEENS4_6LayoutINS5_IJSC_SC_SC_EEENS5_IJNSA_ILi0EEEST_ST_EEEEENS5_IJNS4_10UnderscoreESW_SW_EEEEENS4_18SM100_TMA_2SM_LOADENS4_14ComposedLayoutINS4_7SwizzleILi2ELi4ELi3EEENS4_18smem_ptr_flag_bitsILi8EEENSR_INS5_IJNSA_ILi8EEESG_EEENS5_IJSG_SC_EEEEEEEvNS4_8identityESZ_S19_vS1A_EENS_8epilogue10collective18CollectiveEpilogueINS1C_23Sm100TmaWarpSpecializedILi2ELi2ELi32ELb0ELb0EEEJNS5_IJSG_SF_SG_EEENS5_IJNSR_ISG_SC_EENSR_INS5_IJNSA_ILi32EEESB_EEENS5_IJSC_SG_EEEEEEEEaSI_aSI_NS1C_6fusion15FusionCallbacksIS1G_NS1O_17LinearCombinationIaiaiLNS_15FloatRoundStyleE2EEES1H_S1N_JEEENS4_5SM1004TMEM4LOAD26SM100_TMEM_LOAD_32dp32b32xENS4_13SM90_TMA_LOADENS10_INS11_ILi1ELi4ELi3EEES14_NSR_INS5_IJS15_S1J_EEENS5_IJS1J_SC_EEEEEEENS4_39AutoVectorizingCopyWithAssumedAlignmentILi128EEENS4_14SM90_TMA_STOREES23_S25_S25_EEEvvEEEEvNT_6ParamsE:
	.zero		2944


//--------------------- SYMBOLS --------------------------

	.type		.nv.reservedSmem.offset0,@object
	.size		.nv.reservedSmem.offset0,0x4
	.type		.nv.reservedSmem.cap,@object
	.size		.nv.reservedSmem.cap,0x4
	.type		__assertfail,@function
